//
// Generated by NVIDIA NVVM Compiler
//
// Compiler Build ID: CL-36424714
// Cuda compilation tools, release 13.0, V13.0.88
// Based on NVVM 20.0.0
//

.version 9.0
.target sm_100
.address_size 64

	// .globl	_ZN3cub18CUB_300001_SM_10006detail11EmptyKernelIvEEvv
.global .align 1 .b8 _ZN30_INTERNAL_c547a696_4_k_cu_main4cuda3std3__45__cpo5beginE[1];
.global .align 1 .b8 _ZN30_INTERNAL_c547a696_4_k_cu_main4cuda3std3__45__cpo3endE[1];
.global .align 1 .b8 _ZN30_INTERNAL_c547a696_4_k_cu_main4cuda3std3__45__cpo6cbeginE[1];
.global .align 1 .b8 _ZN30_INTERNAL_c547a696_4_k_cu_main4cuda3std3__45__cpo4cendE[1];
.global .align 1 .b8 _ZN30_INTERNAL_c547a696_4_k_cu_main4cuda3std3__45__cpo6rbeginE[1];
.global .align 1 .b8 _ZN30_INTERNAL_c547a696_4_k_cu_main4cuda3std3__45__cpo4rendE[1];
.global .align 1 .b8 _ZN30_INTERNAL_c547a696_4_k_cu_main4cuda3std3__45__cpo7crbeginE[1];
.global .align 1 .b8 _ZN30_INTERNAL_c547a696_4_k_cu_main4cuda3std3__45__cpo5crendE[1];
.global .align 1 .b8 _ZN30_INTERNAL_c547a696_4_k_cu_main4cuda3std3__432_GLOBAL__N__c547a696_4_k_cu_main6ignoreE[1];
.global .align 1 .b8 _ZN30_INTERNAL_c547a696_4_k_cu_main4cuda3std3__419piecewise_constructE[1];
.global .align 1 .b8 _ZN30_INTERNAL_c547a696_4_k_cu_main4cuda3std3__48in_placeE[1];
.global .align 1 .b8 _ZN30_INTERNAL_c547a696_4_k_cu_main4cuda3std3__420unreachable_sentinelE[1];
.global .align 1 .b8 _ZN30_INTERNAL_c547a696_4_k_cu_main4cuda3std3__47nulloptE[1];
.global .align 1 .b8 _ZN30_INTERNAL_c547a696_4_k_cu_main4cuda3std3__48unexpectE[1];
.global .align 1 .b8 _ZN30_INTERNAL_c547a696_4_k_cu_main4cuda3std6ranges3__45__cpo4swapE[1];
.global .align 1 .b8 _ZN30_INTERNAL_c547a696_4_k_cu_main4cuda3std6ranges3__45__cpo9iter_moveE[1];
.global .align 1 .b8 _ZN30_INTERNAL_c547a696_4_k_cu_main4cuda3std6ranges3__45__cpo5beginE[1];
.global .align 1 .b8 _ZN30_INTERNAL_c547a696_4_k_cu_main4cuda3std6ranges3__45__cpo3endE[1];
.global .align 1 .b8 _ZN30_INTERNAL_c547a696_4_k_cu_main4cuda3std6ranges3__45__cpo6cbeginE[1];
.global .align 1 .b8 _ZN30_INTERNAL_c547a696_4_k_cu_main4cuda3std6ranges3__45__cpo4cendE[1];
.global .align 1 .b8 _ZN30_INTERNAL_c547a696_4_k_cu_main4cuda3std6ranges3__45__cpo7advanceE[1];
.global .align 1 .b8 _ZN30_INTERNAL_c547a696_4_k_cu_main4cuda3std6ranges3__45__cpo9iter_swapE[1];
.global .align 1 .b8 _ZN30_INTERNAL_c547a696_4_k_cu_main4cuda3std6ranges3__45__cpo4nextE[1];
.global .align 1 .b8 _ZN30_INTERNAL_c547a696_4_k_cu_main4cuda3std6ranges3__45__cpo4prevE[1];
.global .align 1 .b8 _ZN30_INTERNAL_c547a696_4_k_cu_main4cuda3std6ranges3__45__cpo4dataE[1];
.global .align 1 .b8 _ZN30_INTERNAL_c547a696_4_k_cu_main4cuda3std6ranges3__45__cpo5cdataE[1];
.global .align 1 .b8 _ZN30_INTERNAL_c547a696_4_k_cu_main4cuda3std6ranges3__45__cpo4sizeE[1];
.global .align 1 .b8 _ZN30_INTERNAL_c547a696_4_k_cu_main4cuda3std6ranges3__45__cpo5ssizeE[1];
.global .align 1 .b8 _ZN30_INTERNAL_c547a696_4_k_cu_main4cuda3std6ranges3__45__cpo8distanceE[1];
.global .align 1 .b8 _ZN30_INTERNAL_c547a696_4_k_cu_main6thrust24THRUST_300001_SM_1000_NS8cuda_cub3parE[1];
.global .align 1 .b8 _ZN30_INTERNAL_c547a696_4_k_cu_main6thrust24THRUST_300001_SM_1000_NS8cuda_cub10par_nosyncE[1];
.global .align 1 .b8 _ZN30_INTERNAL_c547a696_4_k_cu_main6thrust24THRUST_300001_SM_1000_NS6system6detail10sequential3seqE[1];
.global .align 1 .b8 _ZN30_INTERNAL_c547a696_4_k_cu_main6thrust24THRUST_300001_SM_1000_NS12placeholders2_1E[1];
.global .align 1 .b8 _ZN30_INTERNAL_c547a696_4_k_cu_main6thrust24THRUST_300001_SM_1000_NS12placeholders2_2E[1];
.global .align 1 .b8 _ZN30_INTERNAL_c547a696_4_k_cu_main6thrust24THRUST_300001_SM_1000_NS12placeholders2_3E[1];
.global .align 1 .b8 _ZN30_INTERNAL_c547a696_4_k_cu_main6thrust24THRUST_300001_SM_1000_NS12placeholders2_4E[1];
.global .align 1 .b8 _ZN30_INTERNAL_c547a696_4_k_cu_main6thrust24THRUST_300001_SM_1000_NS12placeholders2_5E[1];
.global .align 1 .b8 _ZN30_INTERNAL_c547a696_4_k_cu_main6thrust24THRUST_300001_SM_1000_NS12placeholders2_6E[1];
.global .align 1 .b8 _ZN30_INTERNAL_c547a696_4_k_cu_main6thrust24THRUST_300001_SM_1000_NS12placeholders2_7E[1];
.global .align 1 .b8 _ZN30_INTERNAL_c547a696_4_k_cu_main6thrust24THRUST_300001_SM_1000_NS12placeholders2_8E[1];
.global .align 1 .b8 _ZN30_INTERNAL_c547a696_4_k_cu_main6thrust24THRUST_300001_SM_1000_NS12placeholders2_9E[1];
.global .align 1 .b8 _ZN30_INTERNAL_c547a696_4_k_cu_main6thrust24THRUST_300001_SM_1000_NS12placeholders3_10E[1];
.global .align 1 .b8 _ZN30_INTERNAL_c547a696_4_k_cu_main6thrust24THRUST_300001_SM_1000_NS3seqE[1];

.visible .entry _ZN3cub18CUB_300001_SM_10006detail11EmptyKernelIvEEvv()
{


	ret;

}
	// .globl	_ZN3cub18CUB_300001_SM_10006detail9transform16transform_kernelINS2_10policy_hubILb1EN4cuda3std3__45tupleIJN6thrust24THRUST_300001_SM_1000_NS6detail15normal_iteratorINSA_10device_ptrIiEEEEEEEE10policy1000Ei7changerSF_JPiEEEvT0_iT1_T2_DpNS2_10kernel_argIT3_EE
.visible .entry _ZN3cub18CUB_300001_SM_10006detail9transform16transform_kernelINS2_10policy_hubILb1EN4cuda3std3__45tupleIJN6thrust24THRUST_300001_SM_1000_NS6detail15normal_iteratorINSA_10device_ptrIiEEEEEEEE10policy1000Ei7changerSF_JPiEEEvT0_iT1_T2_DpNS2_10kernel_argIT3_EE(
	.param .u32 _ZN3cub18CUB_300001_SM_10006detail9transform16transform_kernelINS2_10policy_hubILb1EN4cuda3std3__45tupleIJN6thrust24THRUST_300001_SM_1000_NS6detail15normal_iteratorINSA_10device_ptrIiEEEEEEEE10policy1000Ei7changerSF_JPiEEEvT0_iT1_T2_DpNS2_10kernel_argIT3_EE_param_0,
	.param .u32 _ZN3cub18CUB_300001_SM_10006detail9transform16transform_kernelINS2_10policy_hubILb1EN4cuda3std3__45tupleIJN6thrust24THRUST_300001_SM_1000_NS6detail15normal_iteratorINSA_10device_ptrIiEEEEEEEE10policy1000Ei7changerSF_JPiEEEvT0_iT1_T2_DpNS2_10kernel_argIT3_EE_param_1,
	.param .align 4 .b8 _ZN3cub18CUB_300001_SM_10006detail9transform16transform_kernelINS2_10policy_hubILb1EN4cuda3std3__45tupleIJN6thrust24THRUST_300001_SM_1000_NS6detail15normal_iteratorINSA_10device_ptrIiEEEEEEEE10policy1000Ei7changerSF_JPiEEEvT0_iT1_T2_DpNS2_10kernel_argIT3_EE_param_2[4],
	.param .align 8 .b8 _ZN3cub18CUB_300001_SM_10006detail9transform16transform_kernelINS2_10policy_hubILb1EN4cuda3std3__45tupleIJN6thrust24THRUST_300001_SM_1000_NS6detail15normal_iteratorINSA_10device_ptrIiEEEEEEEE10policy1000Ei7changerSF_JPiEEEvT0_iT1_T2_DpNS2_10kernel_argIT3_EE_param_3[8],
	.param .align 8 .b8 _ZN3cub18CUB_300001_SM_10006detail9transform16transform_kernelINS2_10policy_hubILb1EN4cuda3std3__45tupleIJN6thrust24THRUST_300001_SM_1000_NS6detail15normal_iteratorINSA_10device_ptrIiEEEEEEEE10policy1000Ei7changerSF_JPiEEEvT0_iT1_T2_DpNS2_10kernel_argIT3_EE_param_4[16]
)
.maxntid 128
{
	.reg .pred 	%p<37>;
	.reg .b32 	%r<174>;
	.reg .b32 	%f<91>;
	.reg .b64 	%rd<65>;

	ld.param.u32 	%r51, [_ZN3cub18CUB_300001_SM_10006detail9transform16transform_kernelINS2_10policy_hubILb1EN4cuda3std3__45tupleIJN6thrust24THRUST_300001_SM_1000_NS6detail15normal_iteratorINSA_10device_ptrIiEEEEEEEE10policy1000Ei7changerSF_JPiEEEvT0_iT1_T2_DpNS2_10kernel_argIT3_EE_param_2];
	ld.param.u32 	%r52, [_ZN3cub18CUB_300001_SM_10006detail9transform16transform_kernelINS2_10policy_hubILb1EN4cuda3std3__45tupleIJN6thrust24THRUST_300001_SM_1000_NS6detail15normal_iteratorINSA_10device_ptrIiEEEEEEEE10policy1000Ei7changerSF_JPiEEEvT0_iT1_T2_DpNS2_10kernel_argIT3_EE_param_0];
	ld.param.u64 	%rd15, [_ZN3cub18CUB_300001_SM_10006detail9transform16transform_kernelINS2_10policy_hubILb1EN4cuda3std3__45tupleIJN6thrust24THRUST_300001_SM_1000_NS6detail15normal_iteratorINSA_10device_ptrIiEEEEEEEE10policy1000Ei7changerSF_JPiEEEvT0_iT1_T2_DpNS2_10kernel_argIT3_EE_param_4];
	ld.param.u64 	%rd16, [_ZN3cub18CUB_300001_SM_10006detail9transform16transform_kernelINS2_10policy_hubILb1EN4cuda3std3__45tupleIJN6thrust24THRUST_300001_SM_1000_NS6detail15normal_iteratorINSA_10device_ptrIiEEEEEEEE10policy1000Ei7changerSF_JPiEEEvT0_iT1_T2_DpNS2_10kernel_argIT3_EE_param_3];
	ld.param.u32 	%r50, [_ZN3cub18CUB_300001_SM_10006detail9transform16transform_kernelINS2_10policy_hubILb1EN4cuda3std3__45tupleIJN6thrust24THRUST_300001_SM_1000_NS6detail15normal_iteratorINSA_10device_ptrIiEEEEEEEE10policy1000Ei7changerSF_JPiEEEvT0_iT1_T2_DpNS2_10kernel_argIT3_EE_param_1];
	cvta.to.global.u64 	%rd1, %rd16;
	cvta.to.global.u64 	%rd2, %rd15;
	shl.b32 	%r1, %r50, 7;
	mov.u32 	%r53, %ctaid.x;
	mul.lo.s32 	%r2, %r1, %r53;
	sub.s32 	%r3, %r52, %r2;
	min.s32 	%r4, %r1, %r3;
	shl.b32 	%r5, %r4, 2;
	mov.u32 	%r6, %tid.x;
	shl.b32 	%r162, %r6, 7;
	setp.ge.s32 	%p1, %r162, %r5;
	@%p1 bra 	$L__BB1_3;
	mul.wide.u32 	%rd17, %r6, 128;
	add.s64 	%rd18, %rd2, %rd17;
	mul.wide.s32 	%rd19, %r2, 4;
	add.s64 	%rd63, %rd18, %rd19;
$L__BB1_2:
	.pragma "nounroll";
	// begin inline asm
	prefetch.global.L2 [%rd63];
	// end inline asm
	add.s32 	%r162, %r162, 16384;
	add.s64 	%rd63, %rd63, 16384;
	setp.lt.s32 	%p2, %r162, %r5;
	@%p2 bra 	$L__BB1_2;
$L__BB1_3:
	mul.wide.s32 	%rd21, %r2, 4;
	add.s64 	%rd6, %rd2, %rd21;
	add.s64 	%rd7, %rd1, %rd21;
	setp.gt.s32 	%p3, %r1, %r3;
	@%p3 bra 	$L__BB1_17;
	setp.lt.s32 	%p4, %r50, 1;
	@%p4 bra 	$L__BB1_58;
	cvt.rn.f32.s32 	%f1, %r51;
	and.b32  	%r11, %r50, 15;
	setp.lt.u32 	%p5, %r50, 16;
	mov.b32 	%r169, 0;
	@%p5 bra 	$L__BB1_8;
	and.b32  	%r169, %r50, 2147483632;
	neg.s32 	%r164, %r169;
	add.s32 	%r163, %r6, 1152;
	mul.wide.u32 	%rd64, %r6, 4;
$L__BB1_7:
	.pragma "nounroll";
	mul.wide.s32 	%rd22, %r163, 4;
	add.s64 	%rd23, %rd22, 1536;
	add.s64 	%rd24, %rd6, %rd64;
	ld.global.u32 	%r55, [%rd24];
	cvt.rn.f32.s32 	%f3, %r55;
	mul.f32 	%f4, %f1, %f3;
	cvt.rzi.s32.f32 	%r56, %f4;
	add.s64 	%rd25, %rd7, %rd64;
	st.global.u32 	[%rd25], %r56;
	ld.global.u32 	%r57, [%rd24+512];
	cvt.rn.f32.s32 	%f5, %r57;
	mul.f32 	%f6, %f1, %f5;
	cvt.rzi.s32.f32 	%r58, %f6;
	st.global.u32 	[%rd25+512], %r58;
	ld.global.u32 	%r59, [%rd24+1024];
	cvt.rn.f32.s32 	%f7, %r59;
	mul.f32 	%f8, %f1, %f7;
	cvt.rzi.s32.f32 	%r60, %f8;
	st.global.u32 	[%rd25+1024], %r60;
	ld.global.u32 	%r61, [%rd24+1536];
	cvt.rn.f32.s32 	%f9, %r61;
	mul.f32 	%f10, %f1, %f9;
	cvt.rzi.s32.f32 	%r62, %f10;
	st.global.u32 	[%rd25+1536], %r62;
	ld.global.u32 	%r63, [%rd24+2048];
	cvt.rn.f32.s32 	%f11, %r63;
	mul.f32 	%f12, %f1, %f11;
	cvt.rzi.s32.f32 	%r64, %f12;
	st.global.u32 	[%rd25+2048], %r64;
	ld.global.u32 	%r65, [%rd24+2560];
	cvt.rn.f32.s32 	%f13, %r65;
	mul.f32 	%f14, %f1, %f13;
	cvt.rzi.s32.f32 	%r66, %f14;
	st.global.u32 	[%rd25+2560], %r66;
	ld.global.u32 	%r67, [%rd24+3072];
	cvt.rn.f32.s32 	%f15, %r67;
	mul.f32 	%f16, %f1, %f15;
	cvt.rzi.s32.f32 	%r68, %f16;
	st.global.u32 	[%rd25+3072], %r68;
	ld.global.u32 	%r69, [%rd24+3584];
	cvt.rn.f32.s32 	%f17, %r69;
	mul.f32 	%f18, %f1, %f17;
	cvt.rzi.s32.f32 	%r70, %f18;
	st.global.u32 	[%rd25+3584], %r70;
	ld.global.u32 	%r71, [%rd24+4096];
	cvt.rn.f32.s32 	%f19, %r71;
	mul.f32 	%f20, %f1, %f19;
	cvt.rzi.s32.f32 	%r72, %f20;
	st.global.u32 	[%rd25+4096], %r72;
	add.s64 	%rd26, %rd6, %rd23;
	ld.global.u32 	%r73, [%rd26+-1536];
	cvt.rn.f32.s32 	%f21, %r73;
	mul.f32 	%f22, %f1, %f21;
	cvt.rzi.s32.f32 	%r74, %f22;
	add.s64 	%rd27, %rd7, %rd23;
	st.global.u32 	[%rd27+-1536], %r74;
	ld.global.u32 	%r75, [%rd26+-1024];
	cvt.rn.f32.s32 	%f23, %r75;
	mul.f32 	%f24, %f1, %f23;
	cvt.rzi.s32.f32 	%r76, %f24;
	st.global.u32 	[%rd27+-1024], %r76;
	ld.global.u32 	%r77, [%rd26+-512];
	cvt.rn.f32.s32 	%f25, %r77;
	mul.f32 	%f26, %f1, %f25;
	cvt.rzi.s32.f32 	%r78, %f26;
	st.global.u32 	[%rd27+-512], %r78;
	ld.global.u32 	%r79, [%rd26];
	cvt.rn.f32.s32 	%f27, %r79;
	mul.f32 	%f28, %f1, %f27;
	cvt.rzi.s32.f32 	%r80, %f28;
	st.global.u32 	[%rd27], %r80;
	ld.global.u32 	%r81, [%rd26+512];
	cvt.rn.f32.s32 	%f29, %r81;
	mul.f32 	%f30, %f1, %f29;
	cvt.rzi.s32.f32 	%r82, %f30;
	st.global.u32 	[%rd27+512], %r82;
	ld.global.u32 	%r83, [%rd26+1024];
	cvt.rn.f32.s32 	%f31, %r83;
	mul.f32 	%f32, %f1, %f31;
	cvt.rzi.s32.f32 	%r84, %f32;
	st.global.u32 	[%rd27+1024], %r84;
	ld.global.u32 	%r85, [%rd26+1536];
	cvt.rn.f32.s32 	%f33, %r85;
	mul.f32 	%f34, %f1, %f33;
	cvt.rzi.s32.f32 	%r86, %f34;
	st.global.u32 	[%rd27+1536], %r86;
	add.s32 	%r164, %r164, 16;
	add.s32 	%r163, %r163, 2048;
	add.s64 	%rd64, %rd64, 8192;
	setp.eq.s32 	%p6, %r164, 0;
	@%p6 bra 	$L__BB1_8;
	bra.uni 	$L__BB1_7;
$L__BB1_8:
	setp.eq.s32 	%p7, %r11, 0;
	@%p7 bra 	$L__BB1_58;
	and.b32  	%r38, %r50, 7;
	setp.lt.u32 	%p8, %r11, 8;
	@%p8 bra 	$L__BB1_11;
	shl.b32 	%r87, %r169, 7;
	add.s32 	%r88, %r87, %r6;
	mul.wide.s32 	%rd28, %r88, 4;
	add.s64 	%rd29, %rd6, %rd28;
	ld.global.u32 	%r89, [%rd29];
	cvt.rn.f32.s32 	%f35, %r89;
	mul.f32 	%f36, %f1, %f35;
	cvt.rzi.s32.f32 	%r90, %f36;
	add.s64 	%rd30, %rd7, %rd28;
	st.global.u32 	[%rd30], %r90;
	ld.global.u32 	%r91, [%rd29+512];
	cvt.rn.f32.s32 	%f37, %r91;
	mul.f32 	%f38, %f1, %f37;
	cvt.rzi.s32.f32 	%r92, %f38;
	st.global.u32 	[%rd30+512], %r92;
	ld.global.u32 	%r93, [%rd29+1024];
	cvt.rn.f32.s32 	%f39, %r93;
	mul.f32 	%f40, %f1, %f39;
	cvt.rzi.s32.f32 	%r94, %f40;
	st.global.u32 	[%rd30+1024], %r94;
	ld.global.u32 	%r95, [%rd29+1536];
	cvt.rn.f32.s32 	%f41, %r95;
	mul.f32 	%f42, %f1, %f41;
	cvt.rzi.s32.f32 	%r96, %f42;
	st.global.u32 	[%rd30+1536], %r96;
	ld.global.u32 	%r97, [%rd29+2048];
	cvt.rn.f32.s32 	%f43, %r97;
	mul.f32 	%f44, %f1, %f43;
	cvt.rzi.s32.f32 	%r98, %f44;
	st.global.u32 	[%rd30+2048], %r98;
	ld.global.u32 	%r99, [%rd29+2560];
	cvt.rn.f32.s32 	%f45, %r99;
	mul.f32 	%f46, %f1, %f45;
	cvt.rzi.s32.f32 	%r100, %f46;
	st.global.u32 	[%rd30+2560], %r100;
	ld.global.u32 	%r101, [%rd29+3072];
	cvt.rn.f32.s32 	%f47, %r101;
	mul.f32 	%f48, %f1, %f47;
	cvt.rzi.s32.f32 	%r102, %f48;
	st.global.u32 	[%rd30+3072], %r102;
	ld.global.u32 	%r103, [%rd29+3584];
	cvt.rn.f32.s32 	%f49, %r103;
	mul.f32 	%f50, %f1, %f49;
	cvt.rzi.s32.f32 	%r104, %f50;
	st.global.u32 	[%rd30+3584], %r104;
	add.s32 	%r169, %r169, 8;
$L__BB1_11:
	setp.eq.s32 	%p9, %r38, 0;
	@%p9 bra 	$L__BB1_58;
	and.b32  	%r41, %r50, 3;
	setp.lt.u32 	%p10, %r38, 4;
	@%p10 bra 	$L__BB1_14;
	shl.b32 	%r105, %r169, 7;
	add.s32 	%r106, %r105, %r6;
	mul.wide.s32 	%rd31, %r106, 4;
	add.s64 	%rd32, %rd6, %rd31;
	ld.global.u32 	%r107, [%rd32];
	cvt.rn.f32.s32 	%f51, %r107;
	mul.f32 	%f52, %f1, %f51;
	cvt.rzi.s32.f32 	%r108, %f52;
	add.s64 	%rd33, %rd7, %rd31;
	st.global.u32 	[%rd33], %r108;
	ld.global.u32 	%r109, [%rd32+512];
	cvt.rn.f32.s32 	%f53, %r109;
	mul.f32 	%f54, %f1, %f53;
	cvt.rzi.s32.f32 	%r110, %f54;
	st.global.u32 	[%rd33+512], %r110;
	ld.global.u32 	%r111, [%rd32+1024];
	cvt.rn.f32.s32 	%f55, %r111;
	mul.f32 	%f56, %f1, %f55;
	cvt.rzi.s32.f32 	%r112, %f56;
	st.global.u32 	[%rd33+1024], %r112;
	ld.global.u32 	%r113, [%rd32+1536];
	cvt.rn.f32.s32 	%f57, %r113;
	mul.f32 	%f58, %f1, %f57;
	cvt.rzi.s32.f32 	%r114, %f58;
	st.global.u32 	[%rd33+1536], %r114;
	add.s32 	%r169, %r169, 4;
$L__BB1_14:
	setp.eq.s32 	%p11, %r41, 0;
	@%p11 bra 	$L__BB1_58;
	shl.b32 	%r115, %r169, 7;
	add.s32 	%r173, %r6, %r115;
	neg.s32 	%r172, %r41;
$L__BB1_16:
	.pragma "nounroll";
	mul.wide.s32 	%rd35, %r173, 4;
	add.s64 	%rd36, %rd7, %rd35;
	add.s64 	%rd37, %rd6, %rd35;
	ld.global.u32 	%r116, [%rd37];
	cvt.rn.f32.s32 	%f59, %r116;
	mul.f32 	%f60, %f1, %f59;
	cvt.rzi.s32.f32 	%r117, %f60;
	st.global.u32 	[%rd36], %r117;
	add.s32 	%r173, %r173, 128;
	add.s32 	%r172, %r172, 1;
	setp.ne.s32 	%p12, %r172, 0;
	@%p12 bra 	$L__BB1_16;
	bra.uni 	$L__BB1_58;
$L__BB1_17:
	setp.lt.s32 	%p13, %r50, 1;
	@%p13 bra 	$L__BB1_58;
	cvt.rn.f32.s32 	%f2, %r51;
	and.b32  	%r15, %r50, 7;
	setp.lt.u32 	%p14, %r50, 8;
	mov.b32 	%r166, 0;
	@%p14 bra 	$L__BB1_37;
	and.b32  	%r166, %r50, 2147483640;
	mov.b32 	%r165, 0;
$L__BB1_20:
	.pragma "nounroll";
	shl.b32 	%r120, %r165, 7;
	add.s32 	%r22, %r120, %r6;
	setp.ge.s32 	%p15, %r22, %r4;
	@%p15 bra 	$L__BB1_22;
	mul.wide.u32 	%rd38, %r22, 4;
	add.s64 	%rd39, %rd6, %rd38;
	ld.global.u32 	%r121, [%rd39];
	cvt.rn.f32.s32 	%f61, %r121;
	mul.f32 	%f62, %f2, %f61;
	cvt.rzi.s32.f32 	%r122, %f62;
	add.s64 	%rd40, %rd7, %rd38;
	st.global.u32 	[%rd40], %r122;
$L__BB1_22:
	add.s32 	%r123, %r22, 128;
	setp.ge.s32 	%p16, %r123, %r4;
	mul.wide.s32 	%rd41, %r123, 4;
	add.s64 	%rd11, %rd6, %rd41;
	add.s64 	%rd12, %rd7, %rd41;
	@%p16 bra 	$L__BB1_24;
	ld.global.u32 	%r124, [%rd11];
	cvt.rn.f32.s32 	%f63, %r124;
	mul.f32 	%f64, %f2, %f63;
	cvt.rzi.s32.f32 	%r125, %f64;
	st.global.u32 	[%rd12], %r125;
$L__BB1_24:
	add.s32 	%r126, %r22, 256;
	setp.ge.s32 	%p17, %r126, %r4;
	@%p17 bra 	$L__BB1_26;
	ld.global.u32 	%r127, [%rd11+512];
	cvt.rn.f32.s32 	%f65, %r127;
	mul.f32 	%f66, %f2, %f65;
	cvt.rzi.s32.f32 	%r128, %f66;
	st.global.u32 	[%rd12+512], %r128;
$L__BB1_26:
	add.s32 	%r129, %r22, 384;
	setp.ge.s32 	%p18, %r129, %r4;
	@%p18 bra 	$L__BB1_28;
	ld.global.u32 	%r130, [%rd11+1024];
	cvt.rn.f32.s32 	%f67, %r130;
	mul.f32 	%f68, %f2, %f67;
	cvt.rzi.s32.f32 	%r131, %f68;
	st.global.u32 	[%rd12+1024], %r131;
$L__BB1_28:
	add.s32 	%r132, %r22, 512;
	setp.ge.s32 	%p19, %r132, %r4;
	@%p19 bra 	$L__BB1_30;
	ld.global.u32 	%r133, [%rd11+1536];
	cvt.rn.f32.s32 	%f69, %r133;
	mul.f32 	%f70, %f2, %f69;
	cvt.rzi.s32.f32 	%r134, %f70;
	st.global.u32 	[%rd12+1536], %r134;
$L__BB1_30:
	add.s32 	%r135, %r22, 640;
	setp.ge.s32 	%p20, %r135, %r4;
	@%p20 bra 	$L__BB1_32;
	ld.global.u32 	%r136, [%rd11+2048];
	cvt.rn.f32.s32 	%f71, %r136;
	mul.f32 	%f72, %f2, %f71;
	cvt.rzi.s32.f32 	%r137, %f72;
	st.global.u32 	[%rd12+2048], %r137;
$L__BB1_32:
	add.s32 	%r138, %r22, 768;
	setp.ge.s32 	%p21, %r138, %r4;
	@%p21 bra 	$L__BB1_34;
	ld.global.u32 	%r139, [%rd11+2560];
	cvt.rn.f32.s32 	%f73, %r139;
	mul.f32 	%f74, %f2, %f73;
	cvt.rzi.s32.f32 	%r140, %f74;
	st.global.u32 	[%rd12+2560], %r140;
$L__BB1_34:
	add.s32 	%r141, %r22, 896;
	setp.ge.s32 	%p22, %r141, %r4;
	@%p22 bra 	$L__BB1_36;
	ld.global.u32 	%r142, [%rd11+3072];
	cvt.rn.f32.s32 	%f75, %r142;
	mul.f32 	%f76, %f2, %f75;
	cvt.rzi.s32.f32 	%r143, %f76;
	st.global.u32 	[%rd12+3072], %r143;
$L__BB1_36:
	add.s32 	%r165, %r165, 8;
	setp.ne.s32 	%p23, %r165, %r166;
	@%p23 bra 	$L__BB1_20;
$L__BB1_37:
	setp.eq.s32 	%p24, %r15, 0;
	@%p24 bra 	$L__BB1_58;
	and.b32  	%r25, %r50, 3;
	setp.lt.u32 	%p25, %r15, 4;
	@%p25 bra 	$L__BB1_48;
	shl.b32 	%r144, %r166, 7;
	add.s32 	%r26, %r144, %r6;
	setp.ge.s32 	%p26, %r26, %r4;
	@%p26 bra 	$L__BB1_41;
	mul.wide.s32 	%rd42, %r26, 4;
	add.s64 	%rd43, %rd6, %rd42;
	ld.global.u32 	%r145, [%rd43];
	cvt.rn.f32.s32 	%f77, %r145;
	mul.f32 	%f78, %f2, %f77;
	cvt.rzi.s32.f32 	%r146, %f78;
	add.s64 	%rd44, %rd7, %rd42;
	st.global.u32 	[%rd44], %r146;
$L__BB1_41:
	add.s32 	%r27, %r26, 128;
	setp.ge.s32 	%p27, %r27, %r4;
	@%p27 bra 	$L__BB1_43;
	mul.wide.s32 	%rd45, %r27, 4;
	add.s64 	%rd46, %rd6, %rd45;
	ld.global.u32 	%r147, [%rd46];
	cvt.rn.f32.s32 	%f79, %r147;
	mul.f32 	%f80, %f2, %f79;
	cvt.rzi.s32.f32 	%r148, %f80;
	add.s64 	%rd47, %rd7, %rd45;
	st.global.u32 	[%rd47], %r148;
$L__BB1_43:
	add.s32 	%r28, %r26, 256;
	setp.ge.s32 	%p28, %r28, %r4;
	@%p28 bra 	$L__BB1_45;
	mul.wide.s32 	%rd48, %r28, 4;
	add.s64 	%rd49, %rd6, %rd48;
	ld.global.u32 	%r149, [%rd49];
	cvt.rn.f32.s32 	%f81, %r149;
	mul.f32 	%f82, %f2, %f81;
	cvt.rzi.s32.f32 	%r150, %f82;
	add.s64 	%rd50, %rd7, %rd48;
	st.global.u32 	[%rd50], %r150;
$L__BB1_45:
	add.s32 	%r29, %r26, 384;
	setp.ge.s32 	%p29, %r29, %r4;
	@%p29 bra 	$L__BB1_47;
	mul.wide.s32 	%rd51, %r29, 4;
	add.s64 	%rd52, %rd6, %rd51;
	ld.global.u32 	%r151, [%rd52];
	cvt.rn.f32.s32 	%f83, %r151;
	mul.f32 	%f84, %f2, %f83;
	cvt.rzi.s32.f32 	%r152, %f84;
	add.s64 	%rd53, %rd7, %rd51;
	st.global.u32 	[%rd53], %r152;
$L__BB1_47:
	add.s32 	%r166, %r166, 4;
$L__BB1_48:
	setp.eq.s32 	%p30, %r25, 0;
	@%p30 bra 	$L__BB1_58;
	setp.eq.s32 	%p31, %r25, 1;
	@%p31 bra 	$L__BB1_55;
	shl.b32 	%r153, %r166, 7;
	add.s32 	%r32, %r153, %r6;
	setp.ge.s32 	%p32, %r32, %r4;
	@%p32 bra 	$L__BB1_52;
	mul.wide.s32 	%rd54, %r32, 4;
	add.s64 	%rd55, %rd6, %rd54;
	ld.global.u32 	%r154, [%rd55];
	cvt.rn.f32.s32 	%f85, %r154;
	mul.f32 	%f86, %f2, %f85;
	cvt.rzi.s32.f32 	%r155, %f86;
	add.s64 	%rd56, %rd7, %rd54;
	st.global.u32 	[%rd56], %r155;
$L__BB1_52:
	add.s32 	%r33, %r32, 128;
	setp.ge.s32 	%p33, %r33, %r4;
	@%p33 bra 	$L__BB1_54;
	mul.wide.s32 	%rd57, %r33, 4;
	add.s64 	%rd58, %rd6, %rd57;
	ld.global.u32 	%r156, [%rd58];
	cvt.rn.f32.s32 	%f87, %r156;
	mul.f32 	%f88, %f2, %f87;
	cvt.rzi.s32.f32 	%r157, %f88;
	add.s64 	%rd59, %rd7, %rd57;
	st.global.u32 	[%rd59], %r157;
$L__BB1_54:
	add.s32 	%r166, %r166, 2;
$L__BB1_55:
	and.b32  	%r158, %r50, 1;
	setp.eq.b32 	%p34, %r158, 1;
	not.pred 	%p35, %p34;
	@%p35 bra 	$L__BB1_58;
	shl.b32 	%r159, %r166, 7;
	add.s32 	%r36, %r159, %r6;
	setp.ge.s32 	%p36, %r36, %r4;
	@%p36 bra 	$L__BB1_58;
	mul.wide.s32 	%rd60, %r36, 4;
	add.s64 	%rd61, %rd6, %rd60;
	ld.global.u32 	%r160, [%rd61];
	cvt.rn.f32.s32 	%f89, %r160;
	mul.f32 	%f90, %f2, %f89;
	cvt.rzi.s32.f32 	%r161, %f90;
	add.s64 	%rd62, %rd7, %rd60;
	st.global.u32 	[%rd62], %r161;
$L__BB1_58:
	ret;

}
	// .globl	_ZN3cub18CUB_300001_SM_10006detail9transform16transform_kernelINS2_10policy_hubILb1EN4cuda3std3__45tupleIJN6thrust24THRUST_300001_SM_1000_NS6detail15normal_iteratorINSA_10device_ptrIiEEEEEEEE10policy1000El7changerSF_JPiEEEvT0_iT1_T2_DpNS2_10kernel_argIT3_EE
.visible .entry _ZN3cub18CUB_300001_SM_10006detail9transform16transform_kernelINS2_10policy_hubILb1EN4cuda3std3__45tupleIJN6thrust24THRUST_300001_SM_1000_NS6detail15normal_iteratorINSA_10device_ptrIiEEEEEEEE10policy1000El7changerSF_JPiEEEvT0_iT1_T2_DpNS2_10kernel_argIT3_EE(
	.param .u64 _ZN3cub18CUB_300001_SM_10006detail9transform16transform_kernelINS2_10policy_hubILb1EN4cuda3std3__45tupleIJN6thrust24THRUST_300001_SM_1000_NS6detail15normal_iteratorINSA_10device_ptrIiEEEEEEEE10policy1000El7changerSF_JPiEEEvT0_iT1_T2_DpNS2_10kernel_argIT3_EE_param_0,
	.param .u32 _ZN3cub18CUB_300001_SM_10006detail9transform16transform_kernelINS2_10policy_hubILb1EN4cuda3std3__45tupleIJN6thrust24THRUST_300001_SM_1000_NS6detail15normal_iteratorINSA_10device_ptrIiEEEEEEEE10policy1000El7changerSF_JPiEEEvT0_iT1_T2_DpNS2_10kernel_argIT3_EE_param_1,
	.param .align 4 .b8 _ZN3cub18CUB_300001_SM_10006detail9transform16transform_kernelINS2_10policy_hubILb1EN4cuda3std3__45tupleIJN6thrust24THRUST_300001_SM_1000_NS6detail15normal_iteratorINSA_10device_ptrIiEEEEEEEE10policy1000El7changerSF_JPiEEEvT0_iT1_T2_DpNS2_10kernel_argIT3_EE_param_2[4],
	.param .align 8 .b8 _ZN3cub18CUB_300001_SM_10006detail9transform16transform_kernelINS2_10policy_hubILb1EN4cuda3std3__45tupleIJN6thrust24THRUST_300001_SM_1000_NS6detail15normal_iteratorINSA_10device_ptrIiEEEEEEEE10policy1000El7changerSF_JPiEEEvT0_iT1_T2_DpNS2_10kernel_argIT3_EE_param_3[8],
	.param .align 8 .b8 _ZN3cub18CUB_300001_SM_10006detail9transform16transform_kernelINS2_10policy_hubILb1EN4cuda3std3__45tupleIJN6thrust24THRUST_300001_SM_1000_NS6detail15normal_iteratorINSA_10device_ptrIiEEEEEEEE10policy1000El7changerSF_JPiEEEvT0_iT1_T2_DpNS2_10kernel_argIT3_EE_param_4[16]
)
.maxntid 128
{
	.reg .pred 	%p<37>;
	.reg .b32 	%r<171>;
	.reg .b32 	%f<91>;
	.reg .b64 	%rd<71>;

	ld.param.u32 	%r49, [_ZN3cub18CUB_300001_SM_10006detail9transform16transform_kernelINS2_10policy_hubILb1EN4cuda3std3__45tupleIJN6thrust24THRUST_300001_SM_1000_NS6detail15normal_iteratorINSA_10device_ptrIiEEEEEEEE10policy1000El7changerSF_JPiEEEvT0_iT1_T2_DpNS2_10kernel_argIT3_EE_param_2];
	ld.param.u64 	%rd16, [_ZN3cub18CUB_300001_SM_10006detail9transform16transform_kernelINS2_10policy_hubILb1EN4cuda3std3__45tupleIJN6thrust24THRUST_300001_SM_1000_NS6detail15normal_iteratorINSA_10device_ptrIiEEEEEEEE10policy1000El7changerSF_JPiEEEvT0_iT1_T2_DpNS2_10kernel_argIT3_EE_param_0];
	ld.param.u64 	%rd17, [_ZN3cub18CUB_300001_SM_10006detail9transform16transform_kernelINS2_10policy_hubILb1EN4cuda3std3__45tupleIJN6thrust24THRUST_300001_SM_1000_NS6detail15normal_iteratorINSA_10device_ptrIiEEEEEEEE10policy1000El7changerSF_JPiEEEvT0_iT1_T2_DpNS2_10kernel_argIT3_EE_param_4];
	ld.param.u64 	%rd18, [_ZN3cub18CUB_300001_SM_10006detail9transform16transform_kernelINS2_10policy_hubILb1EN4cuda3std3__45tupleIJN6thrust24THRUST_300001_SM_1000_NS6detail15normal_iteratorINSA_10device_ptrIiEEEEEEEE10policy1000El7changerSF_JPiEEEvT0_iT1_T2_DpNS2_10kernel_argIT3_EE_param_3];
	ld.param.u32 	%r48, [_ZN3cub18CUB_300001_SM_10006detail9transform16transform_kernelINS2_10policy_hubILb1EN4cuda3std3__45tupleIJN6thrust24THRUST_300001_SM_1000_NS6detail15normal_iteratorINSA_10device_ptrIiEEEEEEEE10policy1000El7changerSF_JPiEEEvT0_iT1_T2_DpNS2_10kernel_argIT3_EE_param_1];
	cvta.to.global.u64 	%rd1, %rd18;
	cvta.to.global.u64 	%rd2, %rd17;
	shl.b32 	%r1, %r48, 7;
	mov.u32 	%r50, %ctaid.x;
	cvt.u64.u32 	%rd19, %r50;
	cvt.s64.s32 	%rd20, %r1;
	mul.lo.s64 	%rd3, %rd20, %rd19;
	sub.s64 	%rd21, %rd16, %rd3;
	min.s64 	%rd22, %rd21, %rd20;
	cvt.u32.u64 	%r2, %rd22;
	shl.b32 	%r3, %r2, 2;
	mov.u32 	%r4, %tid.x;
	shl.b32 	%r159, %r4, 7;
	setp.ge.s32 	%p1, %r159, %r3;
	@%p1 bra 	$L__BB2_3;
	shl.b64 	%rd23, %rd3, 2;
	add.s64 	%rd24, %rd2, %rd23;
	mul.wide.u32 	%rd25, %r4, 128;
	add.s64 	%rd69, %rd24, %rd25;
$L__BB2_2:
	.pragma "nounroll";
	// begin inline asm
	prefetch.global.L2 [%rd69];
	// end inline asm
	add.s32 	%r159, %r159, 16384;
	add.s64 	%rd69, %rd69, 16384;
	setp.lt.s32 	%p2, %r159, %r3;
	@%p2 bra 	$L__BB2_2;
$L__BB2_3:
	shl.b64 	%rd27, %rd3, 2;
	add.s64 	%rd7, %rd2, %rd27;
	add.s64 	%rd8, %rd1, %rd27;
	setp.eq.s32 	%p3, %r1, %r2;
	@%p3 bra 	$L__BB2_45;
	setp.lt.s32 	%p4, %r48, 1;
	@%p4 bra 	$L__BB2_58;
	cvt.rn.f32.s32 	%f1, %r49;
	and.b32  	%r9, %r48, 7;
	setp.lt.u32 	%p5, %r48, 8;
	mov.b32 	%r168, 0;
	@%p5 bra 	$L__BB2_24;
	and.b32  	%r168, %r48, 2147483640;
	mov.b32 	%r162, 0;
$L__BB2_7:
	.pragma "nounroll";
	shl.b32 	%r53, %r162, 7;
	add.s32 	%r20, %r53, %r4;
	setp.ge.s32 	%p6, %r20, %r2;
	@%p6 bra 	$L__BB2_9;
	mul.wide.u32 	%rd28, %r20, 4;
	add.s64 	%rd29, %rd7, %rd28;
	ld.global.u32 	%r54, [%rd29];
	cvt.rn.f32.s32 	%f3, %r54;
	mul.f32 	%f4, %f1, %f3;
	cvt.rzi.s32.f32 	%r55, %f4;
	add.s64 	%rd30, %rd8, %rd28;
	st.global.u32 	[%rd30], %r55;
$L__BB2_9:
	add.s32 	%r56, %r20, 128;
	setp.ge.s32 	%p7, %r56, %r2;
	mul.wide.s32 	%rd31, %r56, 4;
	add.s64 	%rd12, %rd7, %rd31;
	add.s64 	%rd13, %rd8, %rd31;
	@%p7 bra 	$L__BB2_11;
	ld.global.u32 	%r57, [%rd12];
	cvt.rn.f32.s32 	%f5, %r57;
	mul.f32 	%f6, %f1, %f5;
	cvt.rzi.s32.f32 	%r58, %f6;
	st.global.u32 	[%rd13], %r58;
$L__BB2_11:
	add.s32 	%r59, %r20, 256;
	setp.ge.s32 	%p8, %r59, %r2;
	@%p8 bra 	$L__BB2_13;
	ld.global.u32 	%r60, [%rd12+512];
	cvt.rn.f32.s32 	%f7, %r60;
	mul.f32 	%f8, %f1, %f7;
	cvt.rzi.s32.f32 	%r61, %f8;
	st.global.u32 	[%rd13+512], %r61;
$L__BB2_13:
	add.s32 	%r62, %r20, 384;
	setp.ge.s32 	%p9, %r62, %r2;
	@%p9 bra 	$L__BB2_15;
	ld.global.u32 	%r63, [%rd12+1024];
	cvt.rn.f32.s32 	%f9, %r63;
	mul.f32 	%f10, %f1, %f9;
	cvt.rzi.s32.f32 	%r64, %f10;
	st.global.u32 	[%rd13+1024], %r64;
$L__BB2_15:
	add.s32 	%r65, %r20, 512;
	setp.ge.s32 	%p10, %r65, %r2;
	@%p10 bra 	$L__BB2_17;
	ld.global.u32 	%r66, [%rd12+1536];
	cvt.rn.f32.s32 	%f11, %r66;
	mul.f32 	%f12, %f1, %f11;
	cvt.rzi.s32.f32 	%r67, %f12;
	st.global.u32 	[%rd13+1536], %r67;
$L__BB2_17:
	add.s32 	%r68, %r20, 640;
	setp.ge.s32 	%p11, %r68, %r2;
	@%p11 bra 	$L__BB2_19;
	ld.global.u32 	%r69, [%rd12+2048];
	cvt.rn.f32.s32 	%f13, %r69;
	mul.f32 	%f14, %f1, %f13;
	cvt.rzi.s32.f32 	%r70, %f14;
	st.global.u32 	[%rd13+2048], %r70;
$L__BB2_19:
	add.s32 	%r71, %r20, 768;
	setp.ge.s32 	%p12, %r71, %r2;
	@%p12 bra 	$L__BB2_21;
	ld.global.u32 	%r72, [%rd12+2560];
	cvt.rn.f32.s32 	%f15, %r72;
	mul.f32 	%f16, %f1, %f15;
	cvt.rzi.s32.f32 	%r73, %f16;
	st.global.u32 	[%rd13+2560], %r73;
$L__BB2_21:
	add.s32 	%r74, %r20, 896;
	setp.ge.s32 	%p13, %r74, %r2;
	@%p13 bra 	$L__BB2_23;
	ld.global.u32 	%r75, [%rd12+3072];
	cvt.rn.f32.s32 	%f17, %r75;
	mul.f32 	%f18, %f1, %f17;
	cvt.rzi.s32.f32 	%r76, %f18;
	st.global.u32 	[%rd13+3072], %r76;
$L__BB2_23:
	add.s32 	%r162, %r162, 8;
	setp.eq.s32 	%p14, %r162, %r168;
	@%p14 bra 	$L__BB2_24;
	bra.uni 	$L__BB2_7;
$L__BB2_24:
	setp.eq.s32 	%p15, %r9, 0;
	@%p15 bra 	$L__BB2_58;
	and.b32  	%r36, %r48, 3;
	setp.lt.u32 	%p16, %r9, 4;
	@%p16 bra 	$L__BB2_35;
	shl.b32 	%r77, %r168, 7;
	add.s32 	%r37, %r77, %r4;
	setp.ge.s32 	%p17, %r37, %r2;
	@%p17 bra 	$L__BB2_28;
	mul.wide.s32 	%rd32, %r37, 4;
	add.s64 	%rd33, %rd7, %rd32;
	ld.global.u32 	%r78, [%rd33];
	cvt.rn.f32.s32 	%f19, %r78;
	mul.f32 	%f20, %f1, %f19;
	cvt.rzi.s32.f32 	%r79, %f20;
	add.s64 	%rd34, %rd8, %rd32;
	st.global.u32 	[%rd34], %r79;
$L__BB2_28:
	add.s32 	%r38, %r37, 128;
	setp.ge.s32 	%p18, %r38, %r2;
	@%p18 bra 	$L__BB2_30;
	mul.wide.s32 	%rd35, %r38, 4;
	add.s64 	%rd36, %rd7, %rd35;
	ld.global.u32 	%r80, [%rd36];
	cvt.rn.f32.s32 	%f21, %r80;
	mul.f32 	%f22, %f1, %f21;
	cvt.rzi.s32.f32 	%r81, %f22;
	add.s64 	%rd37, %rd8, %rd35;
	st.global.u32 	[%rd37], %r81;
$L__BB2_30:
	add.s32 	%r39, %r37, 256;
	setp.ge.s32 	%p19, %r39, %r2;
	@%p19 bra 	$L__BB2_32;
	mul.wide.s32 	%rd38, %r39, 4;
	add.s64 	%rd39, %rd7, %rd38;
	ld.global.u32 	%r82, [%rd39];
	cvt.rn.f32.s32 	%f23, %r82;
	mul.f32 	%f24, %f1, %f23;
	cvt.rzi.s32.f32 	%r83, %f24;
	add.s64 	%rd40, %rd8, %rd38;
	st.global.u32 	[%rd40], %r83;
$L__BB2_32:
	add.s32 	%r40, %r37, 384;
	setp.ge.s32 	%p20, %r40, %r2;
	@%p20 bra 	$L__BB2_34;
	mul.wide.s32 	%rd41, %r40, 4;
	add.s64 	%rd42, %rd7, %rd41;
	ld.global.u32 	%r84, [%rd42];
	cvt.rn.f32.s32 	%f25, %r84;
	mul.f32 	%f26, %f1, %f25;
	cvt.rzi.s32.f32 	%r85, %f26;
	add.s64 	%rd43, %rd8, %rd41;
	st.global.u32 	[%rd43], %r85;
$L__BB2_34:
	add.s32 	%r168, %r168, 4;
$L__BB2_35:
	setp.eq.s32 	%p21, %r36, 0;
	@%p21 bra 	$L__BB2_58;
	setp.eq.s32 	%p22, %r36, 1;
	@%p22 bra 	$L__BB2_42;
	shl.b32 	%r86, %r168, 7;
	add.s32 	%r43, %r86, %r4;
	setp.ge.s32 	%p23, %r43, %r2;
	@%p23 bra 	$L__BB2_39;
	mul.wide.s32 	%rd44, %r43, 4;
	add.s64 	%rd45, %rd7, %rd44;
	ld.global.u32 	%r87, [%rd45];
	cvt.rn.f32.s32 	%f27, %r87;
	mul.f32 	%f28, %f1, %f27;
	cvt.rzi.s32.f32 	%r88, %f28;
	add.s64 	%rd46, %rd8, %rd44;
	st.global.u32 	[%rd46], %r88;
$L__BB2_39:
	add.s32 	%r44, %r43, 128;
	setp.ge.s32 	%p24, %r44, %r2;
	@%p24 bra 	$L__BB2_41;
	mul.wide.s32 	%rd47, %r44, 4;
	add.s64 	%rd48, %rd7, %rd47;
	ld.global.u32 	%r89, [%rd48];
	cvt.rn.f32.s32 	%f29, %r89;
	mul.f32 	%f30, %f1, %f29;
	cvt.rzi.s32.f32 	%r90, %f30;
	add.s64 	%rd49, %rd8, %rd47;
	st.global.u32 	[%rd49], %r90;
$L__BB2_41:
	add.s32 	%r168, %r168, 2;
$L__BB2_42:
	and.b32  	%r91, %r48, 1;
	setp.eq.b32 	%p25, %r91, 1;
	not.pred 	%p26, %p25;
	@%p26 bra 	$L__BB2_58;
	shl.b32 	%r92, %r168, 7;
	add.s32 	%r47, %r92, %r4;
	setp.ge.s32 	%p27, %r47, %r2;
	@%p27 bra 	$L__BB2_58;
	mul.wide.s32 	%rd50, %r47, 4;
	add.s64 	%rd51, %rd7, %rd50;
	ld.global.u32 	%r93, [%rd51];
	cvt.rn.f32.s32 	%f31, %r93;
	mul.f32 	%f32, %f1, %f31;
	cvt.rzi.s32.f32 	%r94, %f32;
	add.s64 	%rd52, %rd8, %rd50;
	st.global.u32 	[%rd52], %r94;
	bra.uni 	$L__BB2_58;
$L__BB2_45:
	setp.lt.s32 	%p28, %r48, 1;
	@%p28 bra 	$L__BB2_58;
	cvt.rn.f32.s32 	%f2, %r49;
	and.b32  	%r11, %r48, 15;
	setp.lt.u32 	%p29, %r48, 16;
	mov.b32 	%r164, 0;
	@%p29 bra 	$L__BB2_49;
	and.b32  	%r164, %r48, 2147483632;
	neg.s32 	%r161, %r164;
	add.s32 	%r160, %r4, 1152;
	mul.wide.u32 	%rd70, %r4, 4;
$L__BB2_48:
	.pragma "nounroll";
	mul.wide.s32 	%rd53, %r160, 4;
	add.s64 	%rd54, %rd53, 1536;
	add.s64 	%rd55, %rd7, %rd70;
	ld.global.u32 	%r96, [%rd55];
	cvt.rn.f32.s32 	%f33, %r96;
	mul.f32 	%f34, %f2, %f33;
	cvt.rzi.s32.f32 	%r97, %f34;
	add.s64 	%rd56, %rd8, %rd70;
	st.global.u32 	[%rd56], %r97;
	ld.global.u32 	%r98, [%rd55+512];
	cvt.rn.f32.s32 	%f35, %r98;
	mul.f32 	%f36, %f2, %f35;
	cvt.rzi.s32.f32 	%r99, %f36;
	st.global.u32 	[%rd56+512], %r99;
	ld.global.u32 	%r100, [%rd55+1024];
	cvt.rn.f32.s32 	%f37, %r100;
	mul.f32 	%f38, %f2, %f37;
	cvt.rzi.s32.f32 	%r101, %f38;
	st.global.u32 	[%rd56+1024], %r101;
	ld.global.u32 	%r102, [%rd55+1536];
	cvt.rn.f32.s32 	%f39, %r102;
	mul.f32 	%f40, %f2, %f39;
	cvt.rzi.s32.f32 	%r103, %f40;
	st.global.u32 	[%rd56+1536], %r103;
	ld.global.u32 	%r104, [%rd55+2048];
	cvt.rn.f32.s32 	%f41, %r104;
	mul.f32 	%f42, %f2, %f41;
	cvt.rzi.s32.f32 	%r105, %f42;
	st.global.u32 	[%rd56+2048], %r105;
	ld.global.u32 	%r106, [%rd55+2560];
	cvt.rn.f32.s32 	%f43, %r106;
	mul.f32 	%f44, %f2, %f43;
	cvt.rzi.s32.f32 	%r107, %f44;
	st.global.u32 	[%rd56+2560], %r107;
	ld.global.u32 	%r108, [%rd55+3072];
	cvt.rn.f32.s32 	%f45, %r108;
	mul.f32 	%f46, %f2, %f45;
	cvt.rzi.s32.f32 	%r109, %f46;
	st.global.u32 	[%rd56+3072], %r109;
	ld.global.u32 	%r110, [%rd55+3584];
	cvt.rn.f32.s32 	%f47, %r110;
	mul.f32 	%f48, %f2, %f47;
	cvt.rzi.s32.f32 	%r111, %f48;
	st.global.u32 	[%rd56+3584], %r111;
	ld.global.u32 	%r112, [%rd55+4096];
	cvt.rn.f32.s32 	%f49, %r112;
	mul.f32 	%f50, %f2, %f49;
	cvt.rzi.s32.f32 	%r113, %f50;
	st.global.u32 	[%rd56+4096], %r113;
	add.s64 	%rd57, %rd7, %rd54;
	ld.global.u32 	%r114, [%rd57+-1536];
	cvt.rn.f32.s32 	%f51, %r114;
	mul.f32 	%f52, %f2, %f51;
	cvt.rzi.s32.f32 	%r115, %f52;
	add.s64 	%rd58, %rd8, %rd54;
	st.global.u32 	[%rd58+-1536], %r115;
	ld.global.u32 	%r116, [%rd57+-1024];
	cvt.rn.f32.s32 	%f53, %r116;
	mul.f32 	%f54, %f2, %f53;
	cvt.rzi.s32.f32 	%r117, %f54;
	st.global.u32 	[%rd58+-1024], %r117;
	ld.global.u32 	%r118, [%rd57+-512];
	cvt.rn.f32.s32 	%f55, %r118;
	mul.f32 	%f56, %f2, %f55;
	cvt.rzi.s32.f32 	%r119, %f56;
	st.global.u32 	[%rd58+-512], %r119;
	ld.global.u32 	%r120, [%rd57];
	cvt.rn.f32.s32 	%f57, %r120;
	mul.f32 	%f58, %f2, %f57;
	cvt.rzi.s32.f32 	%r121, %f58;
	st.global.u32 	[%rd58], %r121;
	ld.global.u32 	%r122, [%rd57+512];
	cvt.rn.f32.s32 	%f59, %r122;
	mul.f32 	%f60, %f2, %f59;
	cvt.rzi.s32.f32 	%r123, %f60;
	st.global.u32 	[%rd58+512], %r123;
	ld.global.u32 	%r124, [%rd57+1024];
	cvt.rn.f32.s32 	%f61, %r124;
	mul.f32 	%f62, %f2, %f61;
	cvt.rzi.s32.f32 	%r125, %f62;
	st.global.u32 	[%rd58+1024], %r125;
	ld.global.u32 	%r126, [%rd57+1536];
	cvt.rn.f32.s32 	%f63, %r126;
	mul.f32 	%f64, %f2, %f63;
	cvt.rzi.s32.f32 	%r127, %f64;
	st.global.u32 	[%rd58+1536], %r127;
	add.s32 	%r161, %r161, 16;
	add.s32 	%r160, %r160, 2048;
	add.s64 	%rd70, %rd70, 8192;
	setp.eq.s32 	%p30, %r161, 0;
	@%p30 bra 	$L__BB2_49;
	bra.uni 	$L__BB2_48;
$L__BB2_49:
	setp.eq.s32 	%p31, %r11, 0;
	@%p31 bra 	$L__BB2_58;
	and.b32  	%r23, %r48, 7;
	setp.lt.u32 	%p32, %r11, 8;
	@%p32 bra 	$L__BB2_52;
	shl.b32 	%r128, %r164, 7;
	add.s32 	%r129, %r128, %r4;
	mul.wide.s32 	%rd59, %r129, 4;
	add.s64 	%rd60, %rd7, %rd59;
	ld.global.u32 	%r130, [%rd60];
	cvt.rn.f32.s32 	%f65, %r130;
	mul.f32 	%f66, %f2, %f65;
	cvt.rzi.s32.f32 	%r131, %f66;
	add.s64 	%rd61, %rd8, %rd59;
	st.global.u32 	[%rd61], %r131;
	ld.global.u32 	%r132, [%rd60+512];
	cvt.rn.f32.s32 	%f67, %r132;
	mul.f32 	%f68, %f2, %f67;
	cvt.rzi.s32.f32 	%r133, %f68;
	st.global.u32 	[%rd61+512], %r133;
	ld.global.u32 	%r134, [%rd60+1024];
	cvt.rn.f32.s32 	%f69, %r134;
	mul.f32 	%f70, %f2, %f69;
	cvt.rzi.s32.f32 	%r135, %f70;
	st.global.u32 	[%rd61+1024], %r135;
	ld.global.u32 	%r136, [%rd60+1536];
	cvt.rn.f32.s32 	%f71, %r136;
	mul.f32 	%f72, %f2, %f71;
	cvt.rzi.s32.f32 	%r137, %f72;
	st.global.u32 	[%rd61+1536], %r137;
	ld.global.u32 	%r138, [%rd60+2048];
	cvt.rn.f32.s32 	%f73, %r138;
	mul.f32 	%f74, %f2, %f73;
	cvt.rzi.s32.f32 	%r139, %f74;
	st.global.u32 	[%rd61+2048], %r139;
	ld.global.u32 	%r140, [%rd60+2560];
	cvt.rn.f32.s32 	%f75, %r140;
	mul.f32 	%f76, %f2, %f75;
	cvt.rzi.s32.f32 	%r141, %f76;
	st.global.u32 	[%rd61+2560], %r141;
	ld.global.u32 	%r142, [%rd60+3072];
	cvt.rn.f32.s32 	%f77, %r142;
	mul.f32 	%f78, %f2, %f77;
	cvt.rzi.s32.f32 	%r143, %f78;
	st.global.u32 	[%rd61+3072], %r143;
	ld.global.u32 	%r144, [%rd60+3584];
	cvt.rn.f32.s32 	%f79, %r144;
	mul.f32 	%f80, %f2, %f79;
	cvt.rzi.s32.f32 	%r145, %f80;
	st.global.u32 	[%rd61+3584], %r145;
	add.s32 	%r164, %r164, 8;
$L__BB2_52:
	setp.eq.s32 	%p33, %r23, 0;
	@%p33 bra 	$L__BB2_58;
	and.b32  	%r26, %r48, 3;
	setp.lt.u32 	%p34, %r23, 4;
	@%p34 bra 	$L__BB2_55;
	shl.b32 	%r146, %r164, 7;
	add.s32 	%r147, %r146, %r4;
	mul.wide.s32 	%rd62, %r147, 4;
	add.s64 	%rd63, %rd7, %rd62;
	ld.global.u32 	%r148, [%rd63];
	cvt.rn.f32.s32 	%f81, %r148;
	mul.f32 	%f82, %f2, %f81;
	cvt.rzi.s32.f32 	%r149, %f82;
	add.s64 	%rd64, %rd8, %rd62;
	st.global.u32 	[%rd64], %r149;
	ld.global.u32 	%r150, [%rd63+512];
	cvt.rn.f32.s32 	%f83, %r150;
	mul.f32 	%f84, %f2, %f83;
	cvt.rzi.s32.f32 	%r151, %f84;
	st.global.u32 	[%rd64+512], %r151;
	ld.global.u32 	%r152, [%rd63+1024];
	cvt.rn.f32.s32 	%f85, %r152;
	mul.f32 	%f86, %f2, %f85;
	cvt.rzi.s32.f32 	%r153, %f86;
	st.global.u32 	[%rd64+1024], %r153;
	ld.global.u32 	%r154, [%rd63+1536];
	cvt.rn.f32.s32 	%f87, %r154;
	mul.f32 	%f88, %f2, %f87;
	cvt.rzi.s32.f32 	%r155, %f88;
	st.global.u32 	[%rd64+1536], %r155;
	add.s32 	%r164, %r164, 4;
$L__BB2_55:
	setp.eq.s32 	%p35, %r26, 0;
	@%p35 bra 	$L__BB2_58;
	shl.b32 	%r156, %r164, 7;
	add.s32 	%r167, %r4, %r156;
	neg.s32 	%r166, %r26;
$L__BB2_57:
	.pragma "nounroll";
	mul.wide.s32 	%rd66, %r167, 4;
	add.s64 	%rd67, %rd8, %rd66;
	add.s64 	%rd68, %rd7, %rd66;
	ld.global.u32 	%r157, [%rd68];
	cvt.rn.f32.s32 	%f89, %r157;
	mul.f32 	%f90, %f2, %f89;
	cvt.rzi.s32.f32 	%r158, %f90;
	st.global.u32 	[%rd67], %r158;
	add.s32 	%r167, %r167, 128;
	add.s32 	%r166, %r166, 1;
	setp.eq.s32 	%p36, %r166, 0;
	@%p36 bra 	$L__BB2_58;
	bra.uni 	$L__BB2_57;
$L__BB2_58:
	ret;

}


// ===== COMPILED SASS (sm_100) =====

	.target	sm_100

	.elftype	@"ET_EXEC"


//--------------------- .note.nv.tkinfo           --------------------------
	.section	.note.nv.tkinfo,"",@"SHT_NOTE"
	.sectionflags	@"SHF_NOTE_NV_TKINFO"
	.tkinfo
        /*0018*/ 	.word	0x00000002
        /*0030*/ 	.string	""
        /*0030*/ 	.string	"ptxas"
        /*0030*/ 	.string	"Cuda compilation tools, release 13.0, V13.0.88"
        /*0030*/ 	.string	"Build cuda_13.0.r13.0/compiler.36424714_0"
        /*0030*/ 	.string	"-arch sm_100 -m 64 "



//--------------------- .note.nv.cuinfo           --------------------------
	.section	.note.nv.cuinfo,"",@"SHT_NOTE"
	.sectionflags	@"SHF_NOTE_NV_CUINFO"
        /*0018*/ 	.short	0x0002
        /*001a*/ 	.short	0x0064
        /*001c*/ 	.short	0x0082
	.zero		2


//--------------------- .nv.info                  --------------------------
	.section	.nv.info,"",@"SHT_CUDA_INFO"
	.align	4


	//----- nvinfo : EIATTR_REGCOUNT
	.align		4
        /*0000*/ 	.byte	0x04, 0x2f
        /*0002*/ 	.short	(.L_44 - .L_43)
	.align		4
.L_43:
        /*0004*/ 	.word	index@(_ZN3cub18CUB_300001_SM_10006detail11EmptyKernelIvEEvv)
        /*0008*/ 	.word	0x00000004


	//----- nvinfo : EIATTR_FRAME_SIZE
	.align		4
.L_44:
        /*000c*/ 	.byte	0x04, 0x11
        /*000e*/ 	.short	(.L_46 - .L_45)
	.align		4
.L_45:
        /*0010*/ 	.word	index@(_ZN3cub18CUB_300001_SM_10006detail11EmptyKernelIvEEvv)
        /*0014*/ 	.word	0x00000000


	//----- nvinfo : EIATTR_REGCOUNT
	.align		4
.L_46:
        /*0018*/ 	.byte	0x04, 0x2f
        /*001a*/ 	.short	(.L_48 - .L_47)
	.align		4
.L_47:
        /*001c*/ 	.word	index@(_ZN3cub18CUB_300001_SM_10006detail9transform16transform_kernelINS2_10policy_hubILb1EN4cuda3std3__45tupleIJN6thrust24THRUST_300001_SM_1000_NS6detail15normal_iteratorINSA_10device_ptrIiEEEEEEEE10policy1000Ei7changerSF_JPiEEEvT0_iT1_T2_DpNS2_10kernel_argIT3_EE)
        /*0020*/ 	.word	0x0000001e


	//----- nvinfo : EIATTR_FRAME_SIZE
	.align		4
.L_48:
        /*0024*/ 	.byte	0x04, 0x11
        /*0026*/ 	.short	(.L_50 - .L_49)
	.align		4
.L_49:
        /*0028*/ 	.word	index@(_ZN3cub18CUB_300001_SM_10006detail9transform16transform_kernelINS2_10policy_hubILb1EN4cuda3std3__45tupleIJN6thrust24THRUST_300001_SM_1000_NS6detail15normal_iteratorINSA_10device_ptrIiEEEEEEEE10policy1000Ei7changerSF_JPiEEEvT0_iT1_T2_DpNS2_10kernel_argIT3_EE)
        /*002c*/ 	.word	0x00000000


	//----- nvinfo : EIATTR_REGCOUNT
	.align		4
.L_50:
        /*0030*/ 	.byte	0x04, 0x2f
        /*0032*/ 	.short	(.L_52 - .L_51)
	.align		4
.L_51:
        /*0034*/ 	.word	index@(_ZN3cub18CUB_300001_SM_10006detail9transform16transform_kernelINS2_10policy_hubILb1EN4cuda3std3__45tupleIJN6thrust24THRUST_300001_SM_1000_NS6detail15normal_iteratorINSA_10device_ptrIiEEEEEEEE10policy1000El7changerSF_JPiEEEvT0_iT1_T2_DpNS2_10kernel_argIT3_EE)
        /*0038*/ 	.word	0x0000001e


	//----- nvinfo : EIATTR_FRAME_SIZE
	.align		4
.L_52:
        /*003c*/ 	.byte	0x04, 0x11
        /*003e*/ 	.short	(.L_54 - .L_53)
	.align		4
.L_53:
        /*0040*/ 	.word	index@(_ZN3cub18CUB_300001_SM_10006detail9transform16transform_kernelINS2_10policy_hubILb1EN4cuda3std3__45tupleIJN6thrust24THRUST_300001_SM_1000_NS6detail15normal_iteratorINSA_10device_ptrIiEEEEEEEE10policy1000El7changerSF_JPiEEEvT0_iT1_T2_DpNS2_10kernel_argIT3_EE)
        /*0044*/ 	.word	0x00000000


	//----- nvinfo : EIATTR_MIN_STACK_SIZE
	.align		4
.L_54:
        /*0048*/ 	.byte	0x04, 0x12
        /*004a*/ 	.short	(.L_56 - .L_55)
	.align		4
.L_55:
        /*004c*/ 	.word	index@(_ZN3cub18CUB_300001_SM_10006detail9transform16transform_kernelINS2_10policy_hubILb1EN4cuda3std3__45tupleIJN6thrust24THRUST_300001_SM_1000_NS6detail15normal_iteratorINSA_10device_ptrIiEEEEEEEE10policy1000El7changerSF_JPiEEEvT0_iT1_T2_DpNS2_10kernel_argIT3_EE)
        /*0050*/ 	.word	0x00000000


	//----- nvinfo : EIATTR_MIN_STACK_SIZE
	.align		4
.L_56:
        /*0054*/ 	.byte	0x04, 0x12
        /*0056*/ 	.short	(.L_58 - .L_57)
	.align		4
.L_57:
        /*0058*/ 	.word	index@(_ZN3cub18CUB_300001_SM_10006detail9transform16transform_kernelINS2_10policy_hubILb1EN4cuda3std3__45tupleIJN6thrust24THRUST_300001_SM_1000_NS6detail15normal_iteratorINSA_10device_ptrIiEEEEEEEE10policy1000Ei7changerSF_JPiEEEvT0_iT1_T2_DpNS2_10kernel_argIT3_EE)
        /*005c*/ 	.word	0x00000000


	//----- nvinfo : EIATTR_MIN_STACK_SIZE
	.align		4
.L_58:
        /*0060*/ 	.byte	0x04, 0x12
        /*0062*/ 	.short	(.L_60 - .L_59)
	.align		4
.L_59:
        /*0064*/ 	.word	index@(_ZN3cub18CUB_300001_SM_10006detail11EmptyKernelIvEEvv)
        /*0068*/ 	.word	0x00000000
.L_60:


//--------------------- .nv.compat                --------------------------
	.section	.nv.compat,"",@"SHT_CUDA_COMPAT_INFO"
	.align	4
        /*0000*/ 	.byte	0x02, 0x09, 0x00, 0x00, 0x02, 0x02, 0x01, 0x00, 0x02, 0x05, 0x05, 0x00, 0x03, 0x07, 0x01, 0x01
        /*0010*/ 	.byte	0x02, 0x03, 0x00, 0x00, 0x02, 0x06, 0x01, 0x00, 0x04, 0x0b, 0x08, 0x00, 0x09, 0x00, 0x00, 0x00
        /*0020*/ 	.byte	0x00, 0x00, 0x00, 0x00


//--------------------- .nv.info._ZN3cub18CUB_300001_SM_10006detail9transform16transform_kernelINS2_10policy_hubILb1EN4cuda3std3__45tupleIJN6thrust24THRUST_300001_SM_1000_NS6detail15normal_iteratorINSA_10device_ptrIiEEEEEEEE10policy1000El7changerSF_JPiEEEvT0_iT1_T2_DpNS2_10kernel_argIT3_EE --------------------------
	.section	.nv.info._ZN3cub18CUB_300001_SM_10006detail9transform16transform_kernelINS2_10policy_hubILb1EN4cuda3std3__45tupleIJN6thrust24THRUST_300001_SM_1000_NS6detail15normal_iteratorINSA_10device_ptrIiEEEEEEEE10policy1000El7changerSF_JPiEEEvT0_iT1_T2_DpNS2_10kernel_argIT3_EE,"",@"SHT_CUDA_INFO"
	.sectionflags	@""
	.align	4


	//----- nvinfo : EIATTR_CUDA_API_VERSION
	.align		4
        /*0000*/ 	.byte	0x04, 0x37
        /*0002*/ 	.short	(.L_62 - .L_61)
.L_61:
        /*0004*/ 	.word	0x00000082


	//----- nvinfo : EIATTR_KPARAM_INFO
	.align		4
.L_62:
        /*0008*/ 	.byte	0x04, 0x17
        /*000a*/ 	.short	(.L_64 - .L_63)
.L_63:
        /*000c*/ 	.word	0x00000000
        /*0010*/ 	.short	0x0004
        /*0012*/ 	.short	0x0018
        /*0014*/ 	.byte	0x00, 0xf0, 0x41, 0x00


	//----- nvinfo : EIATTR_KPARAM_INFO
	.align		4
.L_64:
        /*0018*/ 	.byte	0x04, 0x17
        /*001a*/ 	.short	(.L_66 - .L_65)
.L_65:
        /*001c*/ 	.word	0x00000000
        /*0020*/ 	.short	0x0003
        /*0022*/ 	.short	0x0010
        /*0024*/ 	.byte	0x00, 0xf0, 0x21, 0x00


	//----- nvinfo : EIATTR_KPARAM_INFO
	.align		4
.L_66:
        /*0028*/ 	.byte	0x04, 0x17
        /*002a*/ 	.short	(.L_68 - .L_67)
.L_67:
        /*002c*/ 	.word	0x00000000
        /*0030*/ 	.short	0x0002
        /*0032*/ 	.short	0x000c
        /*0034*/ 	.byte	0x00, 0xf0, 0x11, 0x00


	//----- nvinfo : EIATTR_KPARAM_INFO
	.align		4
.L_68:
        /*0038*/ 	.byte	0x04, 0x17
        /*003a*/ 	.short	(.L_70 - .L_69)
.L_69:
        /*003c*/ 	.word	0x00000000
        /*0040*/ 	.short	0x0001
        /*0042*/ 	.short	0x0008
        /*0044*/ 	.byte	0x00, 0xf0, 0x11, 0x00


	//----- nvinfo : EIATTR_KPARAM_INFO
	.align		4
.L_70:
        /*0048*/ 	.byte	0x04, 0x17
        /*004a*/ 	.short	(.L_72 - .L_71)
.L_71:
        /*004c*/ 	.word	0x00000000
        /*0050*/ 	.short	0x0000
        /*0052*/ 	.short	0x0000
        /*0054*/ 	.byte	0x00, 0xf0, 0x21, 0x00


	//----- nvinfo : EIATTR_SPARSE_MMA_MASK
	.align		4
.L_72:
        /*0058*/ 	.byte	0x03, 0x50
        /*005a*/ 	.short	0x0000


	//----- nvinfo : EIATTR_MAXREG_COUNT
	.align		4
        /*005c*/ 	.byte	0x03, 0x1b
        /*005e*/ 	.short	0x00ff


	//----- nvinfo : EIATTR_MERCURY_ISA_VERSION
	.align		4
        /*0060*/ 	.byte	0x03, 0x5f
        /*0062*/ 	.short	0x0101


	//----- nvinfo : EIATTR_VRC_CTA_INIT_COUNT
	.align		4
        /*0064*/ 	.byte	0x02, 0x4a
	.zero		1
	.zero		1


	//----- nvinfo : EIATTR_EXIT_INSTR_OFFSETS
	.align		4
        /*0068*/ 	.byte	0x04, 0x1c
        /*006a*/ 	.short	(.L_74 - .L_73)


	//   ....[0]....
.L_73:
        /*006c*/ 	.word	0x000002a0


	//   ....[1]....
        /*0070*/ 	.word	0x00000c50


	//   ....[2]....
        /*0074*/ 	.word	0x00000f00


	//   ....[3]....
        /*0078*/ 	.word	0x00001080


	//   ....[4]....
        /*007c*/ 	.word	0x000010b0


	//   ....[5]....
        /*0080*/ 	.word	0x00001130


	//   ....[6]....
        /*0084*/ 	.word	0x00001150


	//   ....[7]....
        /*0088*/ 	.word	0x00001830


	//   ....[8]....
        /*008c*/ 	.word	0x00001b40


	//   ....[9]....
        /*0090*/ 	.word	0x00001d10


	//   ....[10]....
        /*0094*/ 	.word	0x00001dd0


	//----- nvinfo : EIATTR_MAX_THREADS
	.align		4
.L_74:
        /*0098*/ 	.byte	0x04, 0x05
        /*009a*/ 	.short	(.L_76 - .L_75)
.L_75:
        /*009c*/ 	.word	0x00000080
        /*00a0*/ 	.word	0x00000001
        /*00a4*/ 	.word	0x00000001


	//----- nvinfo : EIATTR_CRS_STACK_SIZE
	.align		4
.L_76:
        /*00a8*/ 	.byte	0x04, 0x1e
        /*00aa*/ 	.short	(.L_78 - .L_77)
.L_77:
        /*00ac*/ 	.word	0x00000000


	//----- nvinfo : EIATTR_CBANK_PARAM_SIZE
	.align		4
.L_78:
        /*00b0*/ 	.byte	0x03, 0x19
        /*00b2*/ 	.short	0x0028


	//----- nvinfo : EIATTR_PARAM_CBANK
	.align		4
        /*00b4*/ 	.byte	0x04, 0x0a
        /*00b6*/ 	.short	(.L_80 - .L_79)
	.align		4
.L_79:
        /*00b8*/ 	.word	index@(.nv.constant0._ZN3cub18CUB_300001_SM_10006detail9transform16transform_kernelINS2_10policy_hubILb1EN4cuda3std3__45tupleIJN6thrust24THRUST_300001_SM_1000_NS6detail15normal_iteratorINSA_10device_ptrIiEEEEEEEE10policy1000El7changerSF_JPiEEEvT0_iT1_T2_DpNS2_10kernel_argIT3_EE)
        /*00bc*/ 	.short	0x0380
        /*00be*/ 	.short	0x0028


	//----- nvinfo : EIATTR_SW_WAR
	.align		4
.L_80:
        /*00c0*/ 	.byte	0x04, 0x36
        /*00c2*/ 	.short	(.L_82 - .L_81)
.L_81:
        /*00c4*/ 	.word	0x00000008
.L_82:


//--------------------- .nv.info._ZN3cub18CUB_300001_SM_10006detail9transform16transform_kernelINS2_10policy_hubILb1EN4cuda3std3__45tupleIJN6thrust24THRUST_300001_SM_1000_NS6detail15normal_iteratorINSA_10device_ptrIiEEEEEEEE10policy1000Ei7changerSF_JPiEEEvT0_iT1_T2_DpNS2_10kernel_argIT3_EE --------------------------
	.section	.nv.info._ZN3cub18CUB_300001_SM_10006detail9transform16transform_kernelINS2_10policy_hubILb1EN4cuda3std3__45tupleIJN6thrust24THRUST_300001_SM_1000_NS6detail15normal_iteratorINSA_10device_ptrIiEEEEEEEE10policy1000Ei7changerSF_JPiEEEvT0_iT1_T2_DpNS2_10kernel_argIT3_EE,"",@"SHT_CUDA_INFO"
	.sectionflags	@""
	.align	4


	//----- nvinfo : EIATTR_CUDA_API_VERSION
	.align		4
        /*0000*/ 	.byte	0x04, 0x37
        /*0002*/ 	.short	(.L_84 - .L_83)
.L_83:
        /*0004*/ 	.word	0x00000082


	//----- nvinfo : EIATTR_KPARAM_INFO
	.align		4
.L_84:
        /*0008*/ 	.byte	0x04, 0x17
        /*000a*/ 	.short	(.L_86 - .L_85)
.L_85:
        /*000c*/ 	.word	0x00000000
        /*0010*/ 	.short	0x0004
        /*0012*/ 	.short	0x0018
        /*0014*/ 	.byte	0x00, 0xf0, 0x41, 0x00


	//----- nvinfo : EIATTR_KPARAM_INFO
	.align		4
.L_86:
        /*0018*/ 	.byte	0x04, 0x17
        /*001a*/ 	.short	(.L_88 - .L_87)
.L_87:
        /*001c*/ 	.word	0x00000000
        /*0020*/ 	.short	0x0003
        /*0022*/ 	.short	0x0010
        /*0024*/ 	.byte	0x00, 0xf0, 0x21, 0x00


	//----- nvinfo : EIATTR_KPARAM_INFO
	.align		4
.L_88:
        /*0028*/ 	.byte	0x04, 0x17
        /*002a*/ 	.short	(.L_90 - .L_89)
.L_89:
        /*002c*/ 	.word	0x00000000
        /*0030*/ 	.short	0x0002
        /*0032*/ 	.short	0x0008
        /*0034*/ 	.byte	0x00, 0xf0, 0x11, 0x00


	//----- nvinfo : EIATTR_KPARAM_INFO
	.align		4
.L_90:
        /*0038*/ 	.byte	0x04, 0x17
        /*003a*/ 	.short	(.L_92 - .L_91)
.L_91:
        /*003c*/ 	.word	0x00000000
        /*0040*/ 	.short	0x0001
        /*0042*/ 	.short	0x0004
        /*0044*/ 	.byte	0x00, 0xf0, 0x11, 0x00


	//----- nvinfo : EIATTR_KPARAM_INFO
	.align		4
.L_92:
        /*0048*/ 	.byte	0x04, 0x17
        /*004a*/ 	.short	(.L_94 - .L_93)
.L_93:
        /*004c*/ 	.word	0x00000000
        /*0050*/ 	.short	0x0000
        /*0052*/ 	.short	0x0000
        /*0054*/ 	.byte	0x00, 0xf0, 0x11, 0x00


	//----- nvinfo : EIATTR_SPARSE_MMA_MASK
	.align		4
.L_94:
        /*0058*/ 	.byte	0x03, 0x50
        /*005a*/ 	.short	0x0000


	//----- nvinfo : EIATTR_MAXREG_COUNT
	.align		4
        /*005c*/ 	.byte	0x03, 0x1b
        /*005e*/ 	.short	0x00ff


	//----- nvinfo : EIATTR_MERCURY_ISA_VERSION
	.align		4
        /*0060*/ 	.byte	0x03, 0x5f
        /*0062*/ 	.short	0x0101


	//----- nvinfo : EIATTR_VRC_CTA_INIT_COUNT
	.align		4
        /*0064*/ 	.byte	0x02, 0x4a
	.zero		1
	.zero		1


	//----- nvinfo : EIATTR_EXIT_INSTR_OFFSETS
	.align		4
        /*0068*/ 	.byte	0x04, 0x1c
        /*006a*/ 	.short	(.L_96 - .L_95)


	//   ....[0]....
.L_95:
        /*006c*/ 	.word	0x000001f0


	//   ....[1]....
        /*0070*/ 	.word	0x000008d0


	//   ....[2]....
        /*0074*/ 	.word	0x00000bf0


	//   ....[3]....
        /*0078*/ 	.word	0x00000dc0


	//   ....[4]....
        /*007c*/ 	.word	0x00000ea0


	//   ....[5]....
        /*0080*/ 	.word	0x00000ec0


	//   ....[6]....
        /*0084*/ 	.word	0x00001380


	//   ....[7]....
        /*0088*/ 	.word	0x00001630


	//   ....[8]....
        /*008c*/ 	.word	0x000017b0


	//   ....[9]....
        /*0090*/ 	.word	0x000017e0


	//   ....[10]....
        /*0094*/ 	.word	0x00001860


	//----- nvinfo : EIATTR_MAX_THREADS
	.align		4
.L_96:
        /*0098*/ 	.byte	0x04, 0x05
        /*009a*/ 	.short	(.L_98 - .L_97)
.L_97:
        /*009c*/ 	.word	0x00000080
        /*00a0*/ 	.word	0x00000001
        /*00a4*/ 	.word	0x00000001


	//----- nvinfo : EIATTR_CRS_STACK_SIZE
	.align		4
.L_98:
        /*00a8*/ 	.byte	0x04, 0x1e
        /*00aa*/ 	.short	(.L_100 - .L_99)
.L_99:
        /*00ac*/ 	.word	0x00000000


	//----- nvinfo : EIATTR_CBANK_PARAM_SIZE
	.align		4
.L_100:
        /*00b0*/ 	.byte	0x03, 0x19
        /*00b2*/ 	.short	0x0028


	//----- nvinfo : EIATTR_PARAM_CBANK
	.align		4
        /*00b4*/ 	.byte	0x04, 0x0a
        /*00b6*/ 	.short	(.L_102 - .L_101)
	.align		4
.L_101:
        /*00b8*/ 	.word	index@(.nv.constant0._ZN3cub18CUB_300001_SM_10006detail9transform16transform_kernelINS2_10policy_hubILb1EN4cuda3std3__45tupleIJN6thrust24THRUST_300001_SM_1000_NS6detail15normal_iteratorINSA_10device_ptrIiEEEEEEEE10policy1000Ei7changerSF_JPiEEEvT0_iT1_T2_DpNS2_10kernel_argIT3_EE)
        /*00bc*/ 	.short	0x0380
        /*00be*/ 	.short	0x0028


	//----- nvinfo : EIATTR_SW_WAR
	.align		4
.L_102:
        /*00c0*/ 	.byte	0x04, 0x36
        /*00c2*/ 	.short	(.L_104 - .L_103)
.L_103:
        /*00c4*/ 	.word	0x00000008
.L_104:


//--------------------- .nv.info._ZN3cub18CUB_300001_SM_10006detail11EmptyKernelIvEEvv --------------------------
	.section	.nv.info._ZN3cub18CUB_300001_SM_10006detail11EmptyKernelIvEEvv,"",@"SHT_CUDA_INFO"
	.sectionflags	@""
	.align	4


	//----- nvinfo : EIATTR_CUDA_API_VERSION
	.align		4
        /*0000*/ 	.byte	0x04, 0x37
        /*0002*/ 	.short	(.L_106 - .L_105)
.L_105:
        /*0004*/ 	.word	0x00000082


	//----- nvinfo : EIATTR_SPARSE_MMA_MASK
	.align		4
.L_106:
        /*0008*/ 	.byte	0x03, 0x50
        /*000a*/ 	.short	0x0000


	//----- nvinfo : EIATTR_MAXREG_COUNT
	.align		4
        /*000c*/ 	.byte	0x03, 0x1b
        /*000e*/ 	.short	0x00ff


	//----- nvinfo : EIATTR_MERCURY_ISA_VERSION
	.align		4
        /*0010*/ 	.byte	0x03, 0x5f
        /*0012*/ 	.short	0x0101


	//----- nvinfo : EIATTR_VRC_CTA_INIT_COUNT
	.align		4
        /*0014*/ 	.byte	0x02, 0x4a
	.zero		1
	.zero		1


	//----- nvinfo : EIATTR_EXIT_INSTR_OFFSETS
	.align		4
        /*0018*/ 	.byte	0x04, 0x1c
        /*001a*/ 	.short	(.L_108 - .L_107)


	//   ....[0]....
.L_107:
        /*001c*/ 	.word	0x00000010


	//----- nvinfo : EIATTR_SW_WAR
	.align		4
.L_108:
        /*0020*/ 	.byte	0x04, 0x36
        /*0022*/ 	.short	(.L_110 - .L_109)
.L_109:
        /*0024*/ 	.word	0x00000008
.L_110:


//--------------------- .nv.callgraph             --------------------------
	.section	.nv.callgraph,"",@"SHT_CUDA_CALLGRAPH"
	.align	4
	.sectionentsize	8
	.align		4
        /*0000*/ 	.word	0x00000000
	.align		4
        /*0004*/ 	.word	0xffffffff
	.align		4
        /*0008*/ 	.word	0x00000000
	.align		4
        /*000c*/ 	.word	0xfffffffe
	.align		4
        /*0010*/ 	.word	0x00000000
	.align		4
        /*0014*/ 	.word	0xfffffffd
	.align		4
        /*0018*/ 	.word	0x00000000
	.align		4
        /*001c*/ 	.word	0xfffffffc


//--------------------- .nv.constant4             --------------------------
	.section	.nv.constant4,"a",@progbits
	.align	8
	.align		8
.nv.constant4:
        /*0000*/ 	.dword	_ZN30_INTERNAL_c547a696_4_k_cu_main4cuda3std3__45__cpo5beginE
	.align		8
        /*0008*/ 	.dword	_ZN30_INTERNAL_c547a696_4_k_cu_main4cuda3std3__45__cpo3endE
	.align		8
        /*0010*/ 	.dword	_ZN30_INTERNAL_c547a696_4_k_cu_main4cuda3std3__45__cpo6cbeginE
	.align		8
        /*0018*/ 	.dword	_ZN30_INTERNAL_c547a696_4_k_cu_main4cuda3std3__45__cpo4cendE
	.align		8
        /*0020*/ 	.dword	_ZN30_INTERNAL_c547a696_4_k_cu_main4cuda3std3__45__cpo6rbeginE
	.align		8
        /*0028*/ 	.dword	_ZN30_INTERNAL_c547a696_4_k_cu_main4cuda3std3__45__cpo4rendE
	.align		8
        /*0030*/ 	.dword	_ZN30_INTERNAL_c547a696_4_k_cu_main4cuda3std3__45__cpo7crbeginE
	.align		8
        /*0038*/ 	.dword	_ZN30_INTERNAL_c547a696_4_k_cu_main4cuda3std3__45__cpo5crendE
	.align		8
        /*0040*/ 	.dword	_ZN30_INTERNAL_c547a696_4_k_cu_main4cuda3std3__432_GLOBAL__N__c547a696_4_k_cu_main6ignoreE
	.align		8
        /*0048*/ 	.dword	_ZN30_INTERNAL_c547a696_4_k_cu_main4cuda3std3__419piecewise_constructE
	.align		8
        /*0050*/ 	.dword	_ZN30_INTERNAL_c547a696_4_k_cu_main4cuda3std3__48in_placeE
	.align		8
        /*0058*/ 	.dword	_ZN30_INTERNAL_c547a696_4_k_cu_main4cuda3std3__420unreachable_sentinelE
	.align		8
        /*0060*/ 	.dword	_ZN30_INTERNAL_c547a696_4_k_cu_main4cuda3std3__47nulloptE
	.align		8
        /*0068*/ 	.dword	_ZN30_INTERNAL_c547a696_4_k_cu_main4cuda3std3__48unexpectE
	.align		8
        /*0070*/ 	.dword	_ZN30_INTERNAL_c547a696_4_k_cu_main4cuda3std6ranges3__45__cpo4swapE
	.align		8
        /*0078*/ 	.dword	_ZN30_INTERNAL_c547a696_4_k_cu_main4cuda3std6ranges3__45__cpo9iter_moveE
	.align		8
        /*0080*/ 	.dword	_ZN30_INTERNAL_c547a696_4_k_cu_main4cuda3std6ranges3__45__cpo5beginE
	.align		8
        /*0088*/ 	.dword	_ZN30_INTERNAL_c547a696_4_k_cu_main4cuda3std6ranges3__45__cpo3endE
	.align		8
        /*0090*/ 	.dword	_ZN30_INTERNAL_c547a696_4_k_cu_main4cuda3std6ranges3__45__cpo6cbeginE
	.align		8
        /*0098*/ 	.dword	_ZN30_INTERNAL_c547a696_4_k_cu_main4cuda3std6ranges3__45__cpo4cendE
	.align		8
        /*00a0*/ 	.dword	_ZN30_INTERNAL_c547a696_4_k_cu_main4cuda3std6ranges3__45__cpo7advanceE
	.align		8
        /*00a8*/ 	.dword	_ZN30_INTERNAL_c547a696_4_k_cu_main4cuda3std6ranges3__45__cpo9iter_swapE
	.align		8
        /*00b0*/ 	.dword	_ZN30_INTERNAL_c547a696_4_k_cu_main4cuda3std6ranges3__45__cpo4nextE
	.align		8
        /*00b8*/ 	.dword	_ZN30_INTERNAL_c547a696_4_k_cu_main4cuda3std6ranges3__45__cpo4prevE
	.align		8
        /*00c0*/ 	.dword	_ZN30_INTERNAL_c547a696_4_k_cu_main4cuda3std6ranges3__45__cpo4dataE
	.align		8
        /*00c8*/ 	.dword	_ZN30_INTERNAL_c547a696_4_k_cu_main4cuda3std6ranges3__45__cpo5cdataE
	.align		8
        /*00d0*/ 	.dword	_ZN30_INTERNAL_c547a696_4_k_cu_main4cuda3std6ranges3__45__cpo4sizeE
	.align		8
        /*00d8*/ 	.dword	_ZN30_INTERNAL_c547a696_4_k_cu_main4cuda3std6ranges3__45__cpo5ssizeE
	.align		8
        /*00e0*/ 	.dword	_ZN30_INTERNAL_c547a696_4_k_cu_main4cuda3std6ranges3__45__cpo8distanceE
	.align		8
        /*00e8*/ 	.dword	_ZN30_INTERNAL_c547a696_4_k_cu_main6thrust24THRUST_300001_SM_1000_NS8cuda_cub3parE
	.align		8
        /*00f0*/ 	.dword	_ZN30_INTERNAL_c547a696_4_k_cu_main6thrust24THRUST_300001_SM_1000_NS8cuda_cub10par_nosyncE
	.align		8
        /*00f8*/ 	.dword	_ZN30_INTERNAL_c547a696_4_k_cu_main6thrust24THRUST_300001_SM_1000_NS6system6detail10sequential3seqE
	.align		8
        /*0100*/ 	.dword	_ZN30_INTERNAL_c547a696_4_k_cu_main6thrust24THRUST_300001_SM_1000_NS12placeholders2_1E
	.align		8
        /*0108*/ 	.dword	_ZN30_INTERNAL_c547a696_4_k_cu_main6thrust24THRUST_300001_SM_1000_NS12placeholders2_2E
	.align		8
        /*0110*/ 	.dword	_ZN30_INTERNAL_c547a696_4_k_cu_main6thrust24THRUST_300001_SM_1000_NS12placeholders2_3E
	.align		8
        /*0118*/ 	.dword	_ZN30_INTERNAL_c547a696_4_k_cu_main6thrust24THRUST_300001_SM_1000_NS12placeholders2_4E
	.align		8
        /*0120*/ 	.dword	_ZN30_INTERNAL_c547a696_4_k_cu_main6thrust24THRUST_300001_SM_1000_NS12placeholders2_5E
	.align		8
        /*0128*/ 	.dword	_ZN30_INTERNAL_c547a696_4_k_cu_main6thrust24THRUST_300001_SM_1000_NS12placeholders2_6E
	.align		8
        /*0130*/ 	.dword	_ZN30_INTERNAL_c547a696_4_k_cu_main6thrust24THRUST_300001_SM_1000_NS12placeholders2_7E
	.align		8
        /*0138*/ 	.dword	_ZN30_INTERNAL_c547a696_4_k_cu_main6thrust24THRUST_300001_SM_1000_NS12placeholders2_8E
	.align		8
        /*0140*/ 	.dword	_ZN30_INTERNAL_c547a696_4_k_cu_main6thrust24THRUST_300001_SM_1000_NS12placeholders2_9E
	.align		8
        /*0148*/ 	.dword	_ZN30_INTERNAL_c547a696_4_k_cu_main6thrust24THRUST_300001_SM_1000_NS12placeholders3_10E
	.align		8
        /*0150*/ 	.dword	_ZN30_INTERNAL_c547a696_4_k_cu_main6thrust24THRUST_300001_SM_1000_NS3seqE


//--------------------- .text._ZN3cub18CUB_300001_SM_10006detail9transform16transform_kernelINS2_10policy_hubILb1EN4cuda3std3__45tupleIJN6thrust24THRUST_300001_SM_1000_NS6detail15normal_iteratorINSA_10device_ptrIiEEEEEEEE10policy1000El7changerSF_JPiEEEvT0_iT1_T2_DpNS2_10kernel_argIT3_EE --------------------------
	.section	.text._ZN3cub18CUB_300001_SM_10006detail9transform16transform_kernelINS2_10policy_hubILb1EN4cuda3std3__45tupleIJN6thrust24THRUST_300001_SM_1000_NS6detail15normal_iteratorINSA_10device_ptrIiEEEEEEEE10policy1000El7changerSF_JPiEEEvT0_iT1_T2_DpNS2_10kernel_argIT3_EE,"ax",@progbits
	.align	128
        .global         _ZN3cub18CUB_300001_SM_10006detail9transform16transform_kernelINS2_10policy_hubILb1EN4cuda3std3__45tupleIJN6thrust24THRUST_300001_SM_1000_NS6detail15normal_iteratorINSA_10device_ptrIiEEEEEEEE10policy1000El7changerSF_JPiEEEvT0_iT1_T2_DpNS2_10kernel_argIT3_EE
        .type           _ZN3cub18CUB_300001_SM_10006detail9transform16transform_kernelINS2_10policy_hubILb1EN4cuda3std3__45tupleIJN6thrust24THRUST_300001_SM_1000_NS6detail15normal_iteratorINSA_10device_ptrIiEEEEEEEE10policy1000El7changerSF_JPiEEEvT0_iT1_T2_DpNS2_10kernel_argIT3_EE,@function
        .size           _ZN3cub18CUB_300001_SM_10006detail9transform16transform_kernelINS2_10policy_hubILb1EN4cuda3std3__45tupleIJN6thrust24THRUST_300001_SM_1000_NS6detail15normal_iteratorINSA_10device_ptrIiEEEEEEEE10policy1000El7changerSF_JPiEEEvT0_iT1_T2_DpNS2_10kernel_argIT3_EE,(.L_x_45 - _ZN3cub18CUB_300001_SM_10006detail9transform16transform_kernelINS2_10policy_hubILb1EN4cuda3std3__45tupleIJN6thrust24THRUST_300001_SM_1000_NS6detail15normal_iteratorINSA_10device_ptrIiEEEEEEEE10policy1000El7changerSF_JPiEEEvT0_iT1_T2_DpNS2_10kernel_argIT3_EE)
        .other          _ZN3cub18CUB_300001_SM_10006detail9transform16transform_kernelINS2_10policy_hubILb1EN4cuda3std3__45tupleIJN6thrust24THRUST_300001_SM_1000_NS6detail15normal_iteratorINSA_10device_ptrIiEEEEEEEE10policy1000El7changerSF_JPiEEEvT0_iT1_T2_DpNS2_10kernel_argIT3_EE,@"STO_CUDA_ENTRY STV_DEFAULT"
_ZN3cub18CUB_300001_SM_10006detail9transform16transform_kernelINS2_10policy_hubILb1EN4cuda3std3__45tupleIJN6thrust24THRUST_300001_SM_1000_NS6detail15normal_iteratorINSA_10device_ptrIiEEEEEEEE10policy1000El7changerSF_JPiEEEvT0_iT1_T2_DpNS2_10kernel_argIT3_EE:
.text._ZN3cub18CUB_300001_SM_10006detail9transform16transform_kernelINS2_10policy_hubILb1EN4cuda3std3__45tupleIJN6thrust24THRUST_300001_SM_1000_NS6detail15normal_iteratorINSA_10device_ptrIiEEEEEEEE10policy1000El7changerSF_JPiEEEvT0_iT1_T2_DpNS2_10kernel_argIT3_EE:
[----:B------:R-:W-:Y:S08]  /*0000*/  LDC R1, c[0x0][0x37c] ;  /* 0x0000df00ff017b82 */ /* 0x000ff00000000800 */
[----:B------:R-:W0:Y:S01]  /*0010*/  LDC R0, c[0x0][0x388] ;  /* 0x0000e200ff007b82 */ /* 0x000e220000000800 */
[----:B------:R-:W1:Y:S01]  /*0020*/  LDCU.64 UR6, c[0x0][0x380] ;  /* 0x00007000ff0677ac */ /* 0x000e620008000a00 */
[----:B------:R-:W2:Y:S01]  /*0030*/  S2R R7, SR_TID.X ;  /* 0x0000000000077919 */ /* 0x000ea20000002100 */
[----:B------:R-:W-:Y:S05]  /*0040*/  BSSY.RECONVERGENT B0, `(.L_x_0) ;  /* 0x000001a000007945 */ /* 0x000fea0003800200 */
[----:B------:R-:W3:Y:S01]  /*0050*/  S2UR UR4, SR_CTAID.X ;  /* 0x00000000000479c3 */ /* 0x000ee20000002500 */
[----:B0-----:R-:W-:-:S05]  /*0060*/  IMAD.SHL.U32 R5, R0, 0x80, RZ ;  /* 0x0000008000057824 */ /* 0x001fca00078e00ff */
[----:B------:R-:W-:Y:S01]  /*0070*/  SHF.R.S32.HI R4, RZ, 0x1f, R5 ;  /* 0x0000001fff047819 */ /* 0x000fe20000011405 */
[----:B---3--:R-:W-:-:S04]  /*0080*/  IMAD.WIDE.U32 R2, R5, UR4, RZ ;  /* 0x0000000405027c25 */ /* 0x008fc8000f8e00ff */
[----:B------:R-:W-:Y:S01]  /*0090*/  IMAD R13, R4, UR4, RZ ;  /* 0x00000004040d7c24 */ /* 0x000fe2000f8e02ff */
[----:B-1----:R-:W-:Y:S01]  /*00a0*/  IADD3 R6, P1, PT, -R2, UR6, RZ ;  /* 0x0000000602067c10 */ /* 0x002fe2000ff3e1ff */
[----:B--2---:R-:W-:Y:S02]  /*00b0*/  IMAD.SHL.U32 R11, R7, 0x80, RZ ;  /* 0x00000080070b7824 */ /* 0x004fe400078e00ff */
[----:B------:R-:W-:Y:S01]  /*00c0*/  IMAD.IADD R13, R3, 0x1, R13 ;  /* 0x00000001030d7824 */ /* 0x000fe200078e020d */
[----:B------:R-:W-:-:S04]  /*00d0*/  ISETP.LT.U32.AND P0, PT, R6, R5, PT ;  /* 0x000000050600720c */ /* 0x000fc80003f01070 */
[----:B------:R-:W-:-:S04]  /*00e0*/  IADD3.X R9, PT, PT, ~R13, UR7, RZ, P1, !PT ;  /* 0x000000070d097c10 */ /* 0x000fc80008ffe5ff */
[----:B------:R-:W-:-:S04]  /*00f0*/  ISETP.LT.AND.EX P0, PT, R9, R4, PT, P0 ;  /* 0x000000040900720c */ /* 0x000fc80003f01300 */
[----:B------:R-:W-:-:S05]  /*0100*/  SEL R6, R6, R5, P0 ;  /* 0x0000000506067207 */ /* 0x000fca0000000000 */
[----:B------:R-:W-:-:S05]  /*0110*/  IMAD.SHL.U32 R4, R6, 0x4, RZ ;  /* 0x0000000406047824 */ /* 0x000fca00078e00ff */
[----:B------:R-:W-:-:S13]  /*0120*/  ISETP.GE.AND P0, PT, R11, R4, PT ;  /* 0x000000040b00720c */ /* 0x000fda0003f06270 */
[----:B------:R-:W-:Y:S05]  /*0130*/  @P0 BRA `(.L_x_1) ;  /* 0x0000000000280947 */ /* 0x000fea0003800000 */
[----:B------:R-:W0:Y:S02]  /*0140*/  LDC.64 R8, c[0x0][0x398] ;  /* 0x0000e600ff087b82 */ /* 0x000e240000000a00 */
[----:B0-----:R-:W-:-:S04]  /*0150*/  LEA R8, P0, R2, R8, 0x2 ;  /* 0x0000000802087211 */ /* 0x001fc800078010ff */
[----:B------:R-:W-:-:S03]  /*0160*/  LEA.HI.X R9, R2, R9, R13, 0x2, P0 ;  /* 0x0000000902097211 */ /* 0x000fc600000f140d */
[----:B------:R-:W-:-:S07]  /*0170*/  IMAD.WIDE.U32 R8, R7, 0x80, R8 ;  /* 0x0000008007087825 */ /* 0x000fce00078e0008 */
.L_x_2:
[----:B------:R-:W-:Y:S01]  /*0180*/  VIADD R11, R11, 0x4000 ;  /* 0x000040000b0b7836 */ /* 0x000fe20000000000 */
[----:B------:R0:W-:Y:S04]  /*0190*/  CCTL.E.PF2 [R8] ;  /* 0x000000000800798f */ /* 0x0001e80000800100 */
[----:B------:R-:W-:Y:S02]  /*01a0*/  ISETP.GE.AND P0, PT, R11, R4, PT ;  /* 0x000000040b00720c */ /* 0x000fe40003f06270 */
[----:B0-----:R-:W-:-:S05]  /*01b0*/  IADD3 R8, P1, PT, R8, 0x4000, RZ ;  /* 0x0000400008087810 */ /* 0x001fca0007f3e0ff */
[----:B------:R-:W-:-:S06]  /*01c0*/  IMAD.X R9, RZ, RZ, R9, P1 ;  /* 0x000000ffff097224 */ /* 0x000fcc00008e0609 */
[----:B------:R-:W-:Y:S05]  /*01d0*/  @!P0 BRA `(.L_x_2) ;  /* 0xfffffffc00e88947 */ /* 0x000fea000383ffff */
.L_x_1:
[----:B------:R-:W-:Y:S05]  /*01e0*/  BSYNC.RECONVERGENT B0 ;  /* 0x0000000000007941 */ /* 0x000fea0003800200 */
.L_x_0:
[----:B------:R-:W0:Y:S01]  /*01f0*/  LDCU.128 UR8, c[0x0][0x390] ;  /* 0x00007200ff0877ac */ /* 0x000e220008000c00 */
[----:B------:R-:W-:Y:S02]  /*0200*/  ISETP.NE.AND P0, PT, R5, R6, PT ;  /* 0x000000060500720c */ /* 0x000fe40003f05270 */
[C---:B------:R-:W-:Y:S01]  /*0210*/  SHF.L.U32 R4, R2.reuse, 0x2, RZ ;  /* 0x0000000202047819 */ /* 0x040fe200000006ff */
[----:B------:R-:W1:Y:S01]  /*0220*/  LDCU.64 UR4, c[0x0][0x358] ;  /* 0x00006b00ff0477ac */ /* 0x000e620008000a00 */
[----:B------:R-:W-:Y:S02]  /*0230*/  SHF.L.U64.HI R8, R2, 0x2, R13 ;  /* 0x0000000202087819 */ /* 0x000fe4000001020d */
[C---:B0-----:R-:W-:Y:S02]  /*0240*/  IADD3 R2, P1, PT, R4.reuse, UR10, RZ ;  /* 0x0000000a04027c10 */ /* 0x041fe4000ff3e0ff */
[----:B------:R-:W-:Y:S02]  /*0250*/  IADD3 R4, P2, PT, R4, UR8, RZ ;  /* 0x0000000804047c10 */ /* 0x000fe4000ff5e0ff */
[----:B------:R-:W-:-:S02]  /*0260*/  IADD3.X R3, PT, PT, R8, UR11, RZ, P1, !PT ;  /* 0x0000000b08037c10 */ /* 0x000fc40008ffe4ff */
[----:B------:R-:W-:Y:S01]  /*0270*/  IADD3.X R5, PT, PT, R8, UR9, RZ, P2, !PT ;  /* 0x0000000908057c10 */ /* 0x000fe200097fe4ff */
[----:B-1----:R-:W-:Y:S08]  /*0280*/  @!P0 BRA `(.L_x_3) ;  /* 0x0000000c00ac8947 */ /* 0x002ff00003800000 */
[----:B------:R-:W-:-:S13]  /*0290*/  ISETP.GE.AND P0, PT, R0, 0x1, PT ;  /* 0x000000010000780c */ /* 0x000fda0003f06270 */
[----:B------:R-:W-:Y:S05]  /*02a0*/  @!P0 EXIT ;  /* 0x000000000000894d */ /* 0x000fea0003800000 */
[----:B------:R-:W0:Y:S01]  /*02b0*/  LDCU UR6, c[0x0][0x38c] ;  /* 0x00007180ff0677ac */ /* 0x000e220008000800 */
[C---:B------:R-:W-:Y:S01]  /*02c0*/  ISETP.GE.U32.AND P0, PT, R0.reuse, 0x8, PT ;  /* 0x000000080000780c */ /* 0x040fe20003f06070 */
[----:B------:R-:W-:Y:S01]  /*02d0*/  IMAD.MOV.U32 R10, RZ, RZ, RZ ;  /* 0x000000ffff0a7224 */ /* 0x000fe200078e00ff */
[----:B------:R-:W-:Y:S02]  /*02e0*/  LOP3.LUT R18, R0, 0x7, RZ, 0xc0, !PT ;  /* 0x0000000700127812 */ /* 0x000fe400078ec0ff */
[----:B0-----:R-:W-:-:S09]  /*02f0*/  I2FP.F32.S32 R8, UR6 ;  /* 0x0000000600087c45 */ /* 0x001fd20008201400 */
[----:B------:R-:W-:Y:S05]  /*0300*/  @!P0 BRA `(.L_x_4) ;  /* 0x00000008004c8947 */ /* 0x000fea0003800000 */
[----:B------:R-:W-:-:S13]  /*0310*/  ISETP.GE.AND P1, PT, R7, R6, PT ;  /* 0x000000060700720c */ /* 0x000fda0003f26270 */
[----:B------:R-:W-:-:S06]  /*0320*/  @!P1 IMAD.WIDE.U32 R10, R7, 0x4, R2 ;  /* 0x00000004070a9825 */ /* 0x000fcc00078e0002 */
[----:B------:R-:W2:Y:S01]  /*0330*/  @!P1 LDG.E R10, desc[UR4][R10.64] ;  /* 0x000000040a0a9981 */ /* 0x000ea2000c1e1900 */
[C---:B------:R-:W-:Y:S02]  /*0340*/  VIADD R17, R7.reuse, 0x80 ;  /* 0x0000008007117836 */ /* 0x040fe40000000000 */
[----:B------:R-:W-:-:S03]  /*0350*/  @!P1 IMAD.WIDE.U32 R14, R7, 0x4, R4 ;  /* 0x00000004070e9825 */ /* 0x000fc600078e0004 */
[C---:B------:R-:W-:Y:S01]  /*0360*/  ISETP.GE.AND P0, PT, R17.reuse, R6, PT ;  /* 0x000000061100720c */ /* 0x040fe20003f06270 */
[----:B------:R-:W-:Y:S01]  /*0370*/  IMAD.WIDE R12, R17, 0x4, R2 ;  /* 0x00000004110c7825 */ /* 0x000fe200078e0202 */
[----:B--2---:R-:W-:-:S05]  /*0380*/  @!P1 I2FP.F32.S32 R9, R10 ;  /* 0x0000000a00099245 */ /* 0x004fca0000201400 */
[----:B------:R-:W-:-:S06]  /*0390*/  @!P1 FMUL R9, R8, R9 ;  /* 0x0000000908099220 */ /* 0x000fcc0000400000 */
[----:B------:R-:W0:Y:S02]  /*03a0*/  @!P1 F2I.TRUNC.NTZ R9, R9 ;  /* 0x0000000900099305 */ /* 0x000e24000020f100 */
[----:B0-----:R0:W-:Y:S04]  /*03b0*/  @!P1 STG.E desc[UR4][R14.64], R9 ;  /* 0x000000090e009986 */ /* 0x0011e8000c101904 */
[----:B------:R-:W2:Y:S01]  /*03c0*/  @!P0 LDG.E R16, desc[UR4][R12.64] ;  /* 0x000000040c108981 */ /* 0x000ea2000c1e1900 */
[C---:B------:R-:W-:Y:S01]  /*03d0*/  VIADD R11, R7.reuse, 0x100 ;  /* 0x00000100070b7836 */ /* 0x040fe20000000000 */
[----:B------:R-:W-:Y:S01]  /*03e0*/  LOP3.LUT R10, R0, 0x7ffffff8, RZ, 0xc0, !PT ;  /* 0x7ffffff8000a7812 */ /* 0x000fe200078ec0ff */
[C---:B------:R-:W-:Y:S01]  /*03f0*/  VIADD R21, R7.reuse, 0x180 ;  /* 0x0000018007157836 */ /* 0x040fe20000000000 */
[----:B------:R-:W-:Y:S01]  /*0400*/  BSSY.RECONVERGENT B0, `(.L_x_5) ;  /* 0x0000017000007945 */ /* 0x000fe20003800200 */
[----:B------:R-:W-:Y:S01]  /*0410*/  VIADD R23, R7, 0x200 ;  /* 0x0000020007177836 */ /* 0x000fe20000000000 */
[-C--:B------:R-:W-:Y:S01]  /*0420*/  ISETP.GE.AND P6, PT, R11, R6.reuse, PT ;  /* 0x000000060b00720c */ /* 0x080fe20003fc6270 */
[----:B------:R-:W-:Y:S01]  /*0430*/  VIADD R11, R7, 0x300 ;  /* 0x00000300070b7836 */ /* 0x000fe20000000000 */
[----:B------:R-:W-:Y:S01]  /*0440*/  ISETP.GE.AND P5, PT, R21, R6, PT ;  /* 0x000000061500720c */ /* 0x000fe20003fa6270 */
[----:B0-----:R-:W-:Y:S01]  /*0450*/  IMAD.WIDE R14, R17, 0x4, R4 ;  /* 0x00000004110e7825 */ /* 0x001fe200078e0204 */
[----:B------:R-:W-:-:S02]  /*0460*/  IADD3 R9, PT, PT, R7, 0x280, RZ ;  /* 0x0000028007097810 */ /* 0x000fc40007ffe0ff */
[-C--:B------:R-:W-:Y:S01]  /*0470*/  ISETP.GE.AND P4, PT, R23, R6.reuse, PT ;  /* 0x000000061700720c */ /* 0x080fe20003f86270 */
[----:B------:R-:W-:Y:S01]  /*0480*/  VIADD R21, R7, 0x380 ;  /* 0x0000038007157836 */ /* 0x000fe20000000000 */
[-C--:B------:R-:W-:Y:S02]  /*0490*/  ISETP.GE.AND P3, PT, R9, R6.reuse, PT ;  /* 0x000000060900720c */ /* 0x080fe40003f66270 */
[-C--:B------:R-:W-:Y:S02]  /*04a0*/  ISETP.GE.AND P2, PT, R11, R6.reuse, PT ;  /* 0x000000060b00720c */ /* 0x080fe40003f46270 */
[----:B------:R-:W-:Y:S02]  /*04b0*/  ISETP.GE.AND P1, PT, R21, R6, PT ;  /* 0x000000061500720c */ /* 0x000fe40003f26270 */
[----:B--2---:R-:W-:-:S05]  /*04c0*/  @!P0 I2FP.F32.S32 R19, R16 ;  /* 0x0000001000138245 */ /* 0x004fca0000201400 */
[----:B------:R-:W-:-:S06]  /*04d0*/  @!P0 FMUL R19, R8, R19 ;  /* 0x0000001308138220 */ /* 0x000fcc0000400000 */
[----:B------:R-:W0:Y:S02]  /*04e0*/  @!P0 F2I.TRUNC.NTZ R19, R19 ;  /* 0x0000001300138305 */ /* 0x000e24000020f100 */
[----:B0-----:R0:W-:Y:S01]  /*04f0*/  @!P0 STG.E desc[UR4][R14.64], R19 ;  /* 0x000000130e008986 */ /* 0x0011e2000c101904 */
[----:B------:R-:W-:Y:S01]  /*0500*/  ISETP.NE.AND P0, PT, R10, 0x8, PT ;  /* 0x000000080a00780c */ /* 0x000fe20003f05270 */
[----:B------:R-:W-:-:S12]  /*0510*/  @P6 BRA `(.L_x_6) ;  /* 0x0000000000146947 */ /* 0x000fd80003800000 */
[----:B------:R-:W2:Y:S02]  /*0520*/  LDG.E R0, desc[UR4][R12.64+0x200] ;  /* 0x000200040c007981 */ /* 0x000ea4000c1e1900 */
[----:B--2---:R-:W-:-:S05]  /*0530*/  I2FP.F32.S32 R9, R0 ;  /* 0x0000000000097245 */ /* 0x004fca0000201400 */
[----:B------:R-:W-:-:S06]  /*0540*/  FMUL R9, R8, R9 ;  /* 0x0000000908097220 */ /* 0x000fcc0000400000 */
[----:B------:R-:W1:Y:S02]  /*0550*/  F2I.TRUNC.NTZ R9, R9 ;  /* 0x0000000900097305 */ /* 0x000e64000020f100 */
[----:B-1----:R1:W-:Y:S02]  /*0560*/  STG.E desc[UR4][R14.64+0x200], R9 ;  /* 0x000200090e007986 */ /* 0x0023e4000c101904 */
.L_x_6:
[----:B------:R-:W-:Y:S05]  /*0570*/  BSYNC.RECONVERGENT B0 ;  /* 0x0000000000007941 */ /* 0x000fea0003800200 */
.L_x_5:
[----:B------:R-:W-:Y:S04]  /*0580*/  BSSY.RECONVERGENT B0, `(.L_x_7) ;  /* 0x0000007000007945 */ /* 0x000fe80003800200 */
[----:B------:R-:W-:Y:S05]  /*0590*/  @P5 BRA `(.L_x_8) ;  /* 0x0000000000145947 */ /* 0x000fea0003800000 */
[----:B------:R-:W1:Y:S02]  /*05a0*/  LDG.E R0, desc[UR4][R12.64+0x400] ;  /* 0x000400040c007981 */ /* 0x000e64000c1e1900 */
[----:B-1----:R-:W-:-:S05]  /*05b0*/  I2FP.F32.S32 R9, R0 ;  /* 0x0000000000097245 */ /* 0x002fca0000201400 */
[----:B------:R-:W-:-:S06]  /*05c0*/  FMUL R9, R8, R9 ;  /* 0x0000000908097220 */ /* 0x000fcc0000400000 */
[----:B------:R-:W1:Y:S02]  /*05d0*/  F2I.TRUNC.NTZ R9, R9 ;  /* 0x0000000900097305 */ /* 0x000e64000020f100 */
[----:B-1----:R2:W-:Y:S02]  /*05e0*/  STG.E desc[UR4][R14.64+0x400], R9 ;  /* 0x000400090e007986 */ /* 0x0025e4000c101904 */
.L_x_8:
[----:B------:R-:W-:Y:S05]  /*05f0*/  BSYNC.RECONVERGENT B0 ;  /* 0x0000000000007941 */ /* 0x000fea0003800200 */
.L_x_7:
[----:B------:R-:W-:Y:S04]  /*0600*/  BSSY.RECONVERGENT B0, `(.L_x_9) ;  /* 0x0000007000007945 */ /* 0x000fe80003800200 */
[----:B------:R-:W-:Y:S05]  /*0610*/  @P4 BRA `(.L_x_10) ;  /* 0x0000000000144947 */ /* 0x000fea0003800000 */
[----:B------:R-:W1:Y:S02]  /*0620*/  LDG.E R0, desc[UR4][R12.64+0x600] ;  /* 0x000600040c007981 */ /* 0x000e64000c1e1900 */
[----:B-12---:R-:W-:-:S05]  /*0630*/  I2FP.F32.S32 R9, R0 ;  /* 0x0000000000097245 */ /* 0x006fca0000201400 */
[----:B------:R-:W-:-:S06]  /*0640*/  FMUL R9, R8, R9 ;  /* 0x0000000908097220 */ /* 0x000fcc0000400000 */
[----:B------:R-:W1:Y:S02]  /*0650*/  F2I.TRUNC.NTZ R9, R9 ;  /* 0x0000000900097305 */ /* 0x000e64000020f100 */
[----:B-1----:R3:W-:Y:S02]  /*0660*/  STG.E desc[UR4][R14.64+0x600], R9 ;  /* 0x000600090e007986 */ /* 0x0027e4000c101904 */
.L_x_10:
[----:B------:R-:W-:Y:S05]  /*0670*/  BSYNC.RECONVERGENT B0 ;  /* 0x0000000000007941 */ /* 0x000fea0003800200 */
.L_x_9:
[----:B------:R-:W-:Y:S04]  /*0680*/  BSSY.RECONVERGENT B0, `(.L_x_11) ;  /* 0x0000007000007945 */ /* 0x000fe80003800200 */
[----:B------:R-:W-:Y:S05]  /*0690*/  @P3 BRA `(.L_x_12) ;  /* 0x0000000000143947 */ /* 0x000fea0003800000 */
[----:B------:R-:W1:Y:S02]  /*06a0*/  LDG.E R0, desc[UR4][R12.64+0x800] ;  /* 0x000800040c007981 */ /* 0x000e64000c1e1900 */
[----:B-123--:R-:W-:-:S05]  /*06b0*/  I2FP.F32.S32 R9, R0 ;  /* 0x0000000000097245 */ /* 0x00efca0000201400 */
[----:B------:R-:W-:-:S06]  /*06c0*/  FMUL R9, R8, R9 ;  /* 0x0000000908097220 */ /* 0x000fcc0000400000 */
[----:B------:R-:W1:Y:S02]  /*06d0*/  F2I.TRUNC.NTZ R9, R9 ;  /* 0x0000000900097305 */ /* 0x000e64000020f100 */
[----:B-1----:R4:W-:Y:S02]  /*06e0*/  STG.E desc[UR4][R14.64+0x800], R9 ;  /* 0x000800090e007986 */ /* 0x0029e4000c101904 */
.L_x_12:
[----:B------:R-:W-:Y:S05]  /*06f0*/  BSYNC.RECONVERGENT B0 ;  /* 0x0000000000007941 */ /* 0x000fea0003800200 */
.L_x_11:
[----:B------:R-:W-:Y:S04]  /*0700*/  BSSY.RECONVERGENT B0, `(.L_x_13) ;  /* 0x0000007000007945 */ /* 0x000fe80003800200 */
[----:B------:R-:W-:Y:S05]  /*0710*/  @P2 BRA `(.L_x_14) ;  /* 0x0000000000142947 */ /* 0x000fea0003800000 */
[----:B------:R-:W1:Y:S02]  /*0720*/  LDG.E R0, desc[UR4][R12.64+0xa00] ;  /* 0x000a00040c007981 */ /* 0x000e64000c1e1900 */
[----:B-1234-:R-:W-:-:S05]  /*0730*/  I2FP.F32.S32 R9, R0 ;  /* 0x0000000000097245 */ /* 0x01efca0000201400 */
[----:B------:R-:W-:-:S06]  /*0740*/  FMUL R9, R8, R9 ;  /* 0x0000000908097220 */ /* 0x000fcc0000400000 */
[----:B------:R-:W1:Y:S02]  /*0750*/  F2I.TRUNC.NTZ R9, R9 ;  /* 0x0000000900097305 */ /* 0x000e64000020f100 */
[----:B-1----:R1:W-:Y:S02]  /*0760*/  STG.E desc[UR4][R14.64+0xa00], R9 ;  /* 0x000a00090e007986 */ /* 0x0023e4000c101904 */
.L_x_14:
[----:B------:R-:W-:Y:S05]  /*0770*/  BSYNC.RECONVERGENT B0 ;  /* 0x0000000000007941 */ /* 0x000fea0003800200 */
.L_x_13:
[----:B------:R-:W-:Y:S04]  /*0780*/  BSSY.RECONVERGENT B0, `(.L_x_15) ;  /* 0x0000007000007945 */ /* 0x000fe80003800200 */
[----:B------:R-:W-:Y:S05]  /*0790*/  @P1 BRA `(.L_x_16) ;  /* 0x0000000000141947 */ /* 0x000fea0003800000 */
[----:B------:R-:W1:Y:S02]  /*07a0*/  LDG.E R12, desc[UR4][R12.64+0xc00] ;  /* 0x000c00040c0c7981 */ /* 0x000e64000c1e1900 */
[----:B-1234-:R-:W-:-:S05]  /*07b0*/  I2FP.F32.S32 R9, R12 ;  /* 0x0000000c00097245 */ /* 0x01efca0000201400 */
[----:B------:R-:W-:-:S06]  /*07c0*/  FMUL R9, R8, R9 ;  /* 0x0000000908097220 */ /* 0x000fcc0000400000 */
[----:B------:R-:W1:Y:S02]  /*07d0*/  F2I.TRUNC.NTZ R9, R9 ;  /* 0x0000000900097305 */ /* 0x000e64000020f100 */
[----:B-1----:R1:W-:Y:S02]  /*07e0*/  STG.E desc[UR4][R14.64+0xc00], R9 ;  /* 0x000c00090e007986 */ /* 0x0023e4000c101904 */
.L_x_16:
[----:B------:R-:W-:Y:S05]  /*07f0*/  BSYNC.RECONVERGENT B0 ;  /* 0x0000000000007941 */ /* 0x000fea0003800200 */
.L_x_15:
[----:B------:R-:W-:Y:S05]  /*0800*/  @!P0 BRA `(.L_x_4) ;  /* 0x00000004000c8947 */ /* 0x000fea0003800000 */
[----:B------:R-:W-:-:S07]  /*0810*/  IMAD.MOV.U32 R0, RZ, RZ, 0x8 ;  /* 0x00000008ff007424 */ /* 0x000fce00078e00ff */
.L_x_19:
[----:B01234-:R-:W-:-:S05]  /*0820*/  IMAD R9, R0, 0x80, R7 ;  /* 0x0000008000097824 */ /* 0x01ffca00078e0207 */
[----:B------:R-:W-:-:S13]  /*0830*/  ISETP.GE.AND P0, PT, R9, R6, PT ;  /* 0x000000060900720c */ /* 0x000fda0003f06270 */
[----:B------:R-:W-:-:S06]  /*0840*/  @!P0 IMAD.WIDE.U32 R12, R9, 0x4, R2 ;  /* 0x00000004090c8825 */ /* 0x000fcc00078e0002 */
[----:B------:R-:W2:Y:S01]  /*0850*/  @!P0 LDG.E R12, desc[UR4][R12.64] ;  /* 0x000000040c0c8981 */ /* 0x000ea2000c1e1900 */
[C---:B0-----:R-:W-:Y:S02]  /*0860*/  VIADD R19, R9.reuse, 0x80 ;  /* 0x0000008009137836 */ /* 0x041fe40000000000 */
        /* <DEDUP_REMOVED lines=8> */
[----:B------:R-:W-:Y:S01]  /*08f0*/  IMAD.WIDE R12, R19, 0x4, R4 ;  /* 0x00000004130c7825 */ /* 0x000fe200078e0204 */
[----:B--2---:R-:W-:-:S05]  /*0900*/  @!P1 I2FP.F32.S32 R11, R11 ;  /* 0x0000000b000b9245 */ /* 0x004fca0000201400 */
[----:B------:R-:W-:Y:S01]  /*0910*/  @!P1 FMUL R20, R8, R11 ;  /* 0x0000000b08149220 */ /* 0x000fe20000400000 */
[----:B------:R-:W-:-:S03]  /*0920*/  IADD3 R11, PT, PT, R9, 0x100, RZ ;  /* 0x00000100090b7810 */ /* 0x000fc60007ffe0ff */
[----:B------:R-:W1:Y:S01]  /*0930*/  @!P1 F2I.TRUNC.NTZ R23, R20 ;  /* 0x0000001400179305 */ /* 0x000e62000020f100 */
[----:B------:R-:W-:Y:S01]  /*0940*/  ISETP.GE.AND P0, PT, R11, R6, PT ;  /* 0x000000060b00720c */ /* 0x000fe20003f06270 */
[----:B-1----:R-:W-:-:S12]  /*0950*/  @!P1 STG.E desc[UR4][R12.64], R23 ;  /* 0x000000170c009986 */ /* 0x002fd8000c101904 */
[----:B------:R-:W2:Y:S02]  /*0960*/  @!P0 LDG.E R11, desc[UR4][R14.64+0x200] ;  /* 0x000200040e0b8981 */ /* 0x000ea4000c1e1900 */
[----:B--2---:R-:W-:-:S05]  /*0970*/  @!P0 I2FP.F32.S32 R11, R11 ;  /* 0x0000000b000b8245 */ /* 0x004fca0000201400 */
[----:B------:R-:W-:Y:S01]  /*0980*/  @!P0 FMUL R19, R8, R11 ;  /* 0x0000000b08138220 */ /* 0x000fe20000400000 */
[----:B------:R-:W-:-:S03]  /*0990*/  VIADD R11, R9, 0x180 ;  /* 0x00000180090b7836 */ /* 0x000fc60000000000 */
[----:B0-----:R-:W0:Y:S02]  /*09a0*/  @!P0 F2I.TRUNC.NTZ R21, R19 ;  /* 0x0000001300158305 */ /* 0x001e24000020f100 */
[----:B------:R-:W-:Y:S01]  /*09b0*/  ISETP.GE.AND P1, PT, R11, R6, PT ;  /* 0x000000060b00720c */ /* 0x000fe20003f26270 */
[----:B0-----:R-:W-:-:S12]  /*09c0*/  @!P0 STG.E desc[UR4][R12.64+0x200], R21 ;  /* 0x000200150c008986 */ /* 0x001fd8000c101904 */
[----:B------:R-:W2:Y:S02]  /*09d0*/  @!P1 LDG.E R11, desc[UR4][R14.64+0x400] ;  /* 0x000400040e0b9981 */ /* 0x000ea4000c1e1900 */
[----:B--2---:R-:W-:-:S05]  /*09e0*/  @!P1 I2FP.F32.S32 R11, R11 ;  /* 0x0000000b000b9245 */ /* 0x004fca0000201400 */
[----:B------:R-:W-:Y:S01]  /*09f0*/  @!P1 FMUL R16, R8, R11 ;  /* 0x0000000b08109220 */ /* 0x000fe20000400000 */
[----:B------:R-:W-:-:S03]  /*0a00*/  VIADD R11, R9, 0x200 ;  /* 0x00000200090b7836 */ /* 0x000fc60000000000 */
[----:B------:R-:W0:Y:S02]  /*0a10*/  @!P1 F2I.TRUNC.NTZ R17, R16 ;  /* 0x0000001000119305 */ /* 0x000e24000020f100 */
[----:B------:R-:W-:Y:S01]  /*0a20*/  ISETP.GE.AND P0, PT, R11, R6, PT ;  /* 0x000000060b00720c */ /* 0x000fe20003f06270 */
[----:B0-----:R0:W-:-:S12]  /*0a30*/  @!P1 STG.E desc[UR4][R12.64+0x400], R17 ;  /* 0x000400110c009986 */ /* 0x0011d8000c101904 */
[----:B------:R-:W2:Y:S02]  /*0a40*/  @!P0 LDG.E R11, desc[UR4][R14.64+0x600] ;  /* 0x000600040e0b8981 */ /* 0x000ea4000c1e1900 */
[----:B--2---:R-:W-:-:S05]  /*0a50*/  @!P0 I2FP.F32.S32 R11, R11 ;  /* 0x0000000b000b8245 */ /* 0x004fca0000201400 */
[----:B------:R-:W-:Y:S01]  /*0a60*/  @!P0 FMUL R19, R8, R11 ;  /* 0x0000000b08138220 */ /* 0x000fe20000400000 */
[----:B------:R-:W-:-:S05]  /*0a70*/  VIADD R11, R9, 0x280 ;  /* 0x00000280090b7836 */ /* 0x000fca0000000000 */
[----:B------:R-:W1:Y:S01]  /*0a80*/  @!P0 F2I.TRUNC.NTZ R19, R19 ;  /* 0x0000001300138305 */ /* 0x000e62000020f100 */
[----:B------:R-:W-:Y:S01]  /*0a90*/  ISETP.GE.AND P1, PT, R11, R6, PT ;  /* 0x000000060b00720c */ /* 0x000fe20003f26270 */
[----:B-1----:R1:W-:-:S12]  /*0aa0*/  @!P0 STG.E desc[UR4][R12.64+0x600], R19 ;  /* 0x000600130c008986 */ /* 0x0023d8000c101904 */
[----:B------:R-:W2:Y:S02]  /*0ab0*/  @!P1 LDG.E R11, desc[UR4][R14.64+0x800] ;  /* 0x000800040e0b9981 */ /* 0x000ea4000c1e1900 */
[----:B--2---:R-:W-:-:S05]  /*0ac0*/  @!P1 I2FP.F32.S32 R11, R11 ;  /* 0x0000000b000b9245 */ /* 0x004fca0000201400 */
[----:B------:R-:W-:Y:S01]  /*0ad0*/  @!P1 FMUL R16, R8, R11 ;  /* 0x0000000b08109220 */ /* 0x000fe20000400000 */
[----:B------:R-:W-:-:S03]  /*0ae0*/  VIADD R11, R9, 0x300 ;  /* 0x00000300090b7836 */ /* 0x000fc60000000000 */
[----:B0-----:R-:W0:Y:S02]  /*0af0*/  @!P1 F2I.TRUNC.NTZ R17, R16 ;  /* 0x0000001000119305 */ /* 0x001e24000020f100 */
[----:B------:R-:W-:Y:S01]  /*0b00*/  ISETP.GE.AND P0, PT, R11, R6, PT ;  /* 0x000000060b00720c */ /* 0x000fe20003f06270 */
[----:B0-----:R1:W-:-:S12]  /*0b10*/  @!P1 STG.E desc[UR4][R12.64+0x800], R17 ;  /* 0x000800110c009986 */ /* 0x0013d8000c101904 */
[----:B------:R-:W2:Y:S01]  /*0b20*/  @!P0 LDG.E R11, desc[UR4][R14.64+0xa00] ;  /* 0x000a00040e0b8981 */ /* 0x000ea2000c1e1900 */
[----:B------:R-:W-:Y:S01]  /*0b30*/  VIADD R9, R9, 0x380 ;  /* 0x0000038009097836 */ /* 0x000fe20000000000 */
[----:B------:R-:W-:Y:S01]  /*0b40*/  IADD3 R0, PT, PT, R0, 0x8, RZ ;  /* 0x0000000800007810 */ /* 0x000fe20007ffe0ff */
[----:B------:R-:W-:Y:S03]  /*0b50*/  BSSY.RECONVERGENT B0, `(.L_x_17) ;  /* 0x000000d000007945 */ /* 0x000fe60003800200 */
[----:B------:R-:W-:Y:S02]  /*0b60*/  ISETP.NE.AND P1, PT, R0, R10, PT ;  /* 0x0000000a0000720c */ /* 0x000fe40003f25270 */
[----:B--2---:R-:W-:-:S05]  /*0b70*/  @!P0 I2FP.F32.S32 R11, R11 ;  /* 0x0000000b000b8245 */ /* 0x004fca0000201400 */
[----:B------:R-:W-:-:S06]  /*0b80*/  @!P0 FMUL R11, R8, R11 ;  /* 0x0000000b080b8220 */ /* 0x000fcc0000400000 */
[----:B------:R-:W0:Y:S02]  /*0b90*/  @!P0 F2I.TRUNC.NTZ R11, R11 ;  /* 0x0000000b000b8305 */ /* 0x000e24000020f100 */
[----:B0-----:R1:W-:Y:S01]  /*0ba0*/  @!P0 STG.E desc[UR4][R12.64+0xa00], R11 ;  /* 0x000a000b0c008986 */ /* 0x0013e2000c101904 */
[----:B------:R-:W-:-:S13]  /*0bb0*/  ISETP.GE.AND P0, PT, R9, R6, PT ;  /* 0x000000060900720c */ /* 0x000fda0003f06270 */
[----:B-1----:R-:W-:Y:S05]  /*0bc0*/  @P0 BRA `(.L_x_18) ;  /* 0x0000000000140947 */ /* 0x002fea0003800000 */
[----:B------:R-:W2:Y:S02]  /*0bd0*/  LDG.E R14, desc[UR4][R14.64+0xc00] ;  /* 0x000c00040e0e7981 */ /* 0x000ea4000c1e1900 */
[----:B--2---:R-:W-:-:S05]  /*0be0*/  I2FP.F32.S32 R9, R14 ;  /* 0x0000000e00097245 */ /* 0x004fca0000201400 */
[----:B------:R-:W-:-:S06]  /*0bf0*/  FMUL R9, R8, R9 ;  /* 0x0000000908097220 */ /* 0x000fcc0000400000 */
[----:B------:R-:W0:Y:S02]  /*0c00*/  F2I.TRUNC.NTZ R9, R9 ;  /* 0x0000000900097305 */ /* 0x000e24000020f100 */
[----:B0-----:R0:W-:Y:S02]  /*0c10*/  STG.E desc[UR4][R12.64+0xc00], R9 ;  /* 0x000c00090c007986 */ /* 0x0011e4000c101904 */
.L_x_18:
[----:B------:R-:W-:Y:S05]  /*0c20*/  BSYNC.RECONVERGENT B0 ;  /* 0x0000000000007941 */ /* 0x000fea0003800200 */
.L_x_17:
[----:B------:R-:W-:Y:S05]  /*0c30*/  @P1 BRA `(.L_x_19) ;  /* 0xfffffff800f81947 */ /* 0x000fea000383ffff */
.L_x_4:
[----:B------:R-:W-:-:S13]  /*0c40*/  ISETP.NE.AND P0, PT, R18, RZ, PT ;  /* 0x000000ff1200720c */ /* 0x000fda0003f05270 */
[----:B------:R-:W-:Y:S05]  /*0c50*/  @!P0 EXIT ;  /* 0x000000000000894d */ /* 0x000fea0003800000 */
[----:B------:R-:W5:Y:S01]  /*0c60*/  LDC R0, c[0x0][0x388] ;  /* 0x0000e200ff007b82 */ /* 0x000f620000000800 */
[----:B------:R-:W-:Y:S02]  /*0c70*/  ISETP.GE.U32.AND P0, PT, R18, 0x4, PT ;  /* 0x000000041200780c */ /* 0x000fe40003f06070 */
[----:B-----5:R-:W-:-:S04]  /*0c80*/  LOP3.LUT R11, R0, 0x3, RZ, 0xc0, !PT ;  /* 0x00000003000b7812 */ /* 0x020fc800078ec0ff */
[----:B------:R-:W-:-:S07]  /*0c90*/  ISETP.NE.AND P2, PT, R11, RZ, PT ;  /* 0x000000ff0b00720c */ /* 0x000fce0003f45270 */
[----:B------:R-:W-:Y:S06]  /*0ca0*/  @!P0 BRA `(.L_x_20) ;  /* 0x0000000000948947 */ /* 0x000fec0003800000 */
[----:B01234-:R-:W-:-:S05]  /*0cb0*/  IMAD R9, R10, 0x80, R7 ;  /* 0x000000800a097824 */ /* 0x01ffca00078e0207 */
[----:B------:R-:W-:-:S13]  /*0cc0*/  ISETP.GE.AND P0, PT, R9, R6, PT ;  /* 0x000000060900720c */ /* 0x000fda0003f06270 */
[----:B------:R-:W-:-:S06]  /*0cd0*/  @!P0 IMAD.WIDE R12, R9, 0x4, R2 ;  /* 0x00000004090c8825 */ /* 0x000fcc00078e0202 */
[----:B------:R-:W2:Y:S01]  /*0ce0*/  @!P0 LDG.E R12, desc[UR4][R12.64] ;  /* 0x000000040c0c8981 */ /* 0x000ea2000c1e1900 */
[----:B------:R-:W-:-:S05]  /*0cf0*/  VIADD R25, R9, 0x80 ;  /* 0x0000008009197836 */ /* 0x000fca0000000000 */
[----:B------:R-:W-:-:S13]  /*0d00*/  ISETP.GE.AND P1, PT, R25, R6, PT ;  /* 0x000000061900720c */ /* 0x000fda0003f26270 */
[----:B------:R-:W-:Y:S01]  /*0d10*/  @!P1 IMAD.WIDE R16, R25, 0x4, R2 ;  /* 0x0000000419109825 */ /* 0x000fe200078e0202 */
[----:B--2---:R-:W-:-:S05]  /*0d20*/  @!P0 I2FP.F32.S32 R15, R12 ;  /* 0x0000000c000f8245 */ /* 0x004fca0000201400 */
[----:B------:R-:W-:Y:S01]  /*0d30*/  @!P0 FMUL R18, R8, R15 ;  /* 0x0000000f08128220 */ /* 0x000fe20000400000 */
[----:B------:R-:W-:-:S03]  /*0d40*/  @!P0 IMAD.WIDE R14, R9, 0x4, R4 ;  /* 0x00000004090e8825 */ /* 0x000fc600078e0204 */
[----:B------:R-:W0:Y:S02]  /*0d50*/  @!P0 F2I.TRUNC.NTZ R21, R18 ;  /* 0x0000001200158305 */ /* 0x000e24000020f100 */
[----:B0-----:R0:W-:Y:S04]  /*0d60*/  @!P0 STG.E desc[UR4][R14.64], R21 ;  /* 0x000000150e008986 */ /* 0x0011e8000c101904 */
[----:B------:R-:W2:Y:S01]  /*0d70*/  @!P1 LDG.E R16, desc[UR4][R16.64] ;  /* 0x0000000410109981 */ /* 0x000ea2000c1e1900 */
[----:B------:R-:W-:Y:S02]  /*0d80*/  VIADD R27, R9, 0x100 ;  /* 0x00000100091b7836 */ /* 0x000fe40000000000 */
[----:B------:R-:W-:-:S03]  /*0d90*/  @!P1 IMAD.WIDE R12, R25, 0x4, R4 ;  /* 0x00000004190c9825 */ /* 0x000fc600078e0204 */
[----:B------:R-:W-:Y:S02]  /*0da0*/  ISETP.GE.AND P0, PT, R27, R6, PT ;  /* 0x000000061b00720c */ /* 0x000fe40003f06270 */
[----:B--2---:R-:W-:-:S05]  /*0db0*/  @!P1 I2FP.F32.S32 R19, R16 ;  /* 0x0000001000139245 */ /* 0x004fca0000201400 */
[----:B------:R-:W-:-:S06]  /*0dc0*/  @!P1 FMUL R20, R8, R19 ;  /* 0x0000001308149220 */ /* 0x000fcc0000400000 */
[----:B------:R-:W-:Y:S01]  /*0dd0*/  @!P0 IMAD.WIDE R18, R27, 0x4, R2 ;  /* 0x000000041b128825 */ /* 0x000fe200078e0202 */
[----:B------:R-:W1:Y:S02]  /*0de0*/  @!P1 F2I.TRUNC.NTZ R23, R20 ;  /* 0x0000001400179305 */ /* 0x000e64000020f100 */
[----:B-1----:R1:W-:Y:S04]  /*0df0*/  @!P1 STG.E desc[UR4][R12.64], R23 ;  /* 0x000000170c009986 */ /* 0x0023e8000c101904 */
[----:B------:R-:W2:Y:S01]  /*0e00*/  @!P0 LDG.E R18, desc[UR4][R18.64] ;  /* 0x0000000412128981 */ /* 0x000ea2000c1e1900 */
[----:B0-----:R-:W-:-:S05]  /*0e10*/  VIADD R21, R9, 0x180 ;  /* 0x0000018009157836 */ /* 0x001fca0000000000 */
[----:B------:R-:W-:-:S13]  /*0e20*/  ISETP.GE.AND P1, PT, R21, R6, PT ;  /* 0x000000061500720c */ /* 0x000fda0003f26270 */
[----:B------:R-:W-:Y:S01]  /*0e30*/  @!P1 IMAD.WIDE R16, R21, 0x4, R2 ;  /* 0x0000000415109825 */ /* 0x000fe200078e0202 */
[----:B--2---:R-:W-:-:S05]  /*0e40*/  @!P0 I2FP.F32.S32 R15, R18 ;  /* 0x00000012000f8245 */ /* 0x004fca0000201400 */
[----:B------:R-:W-:Y:S01]  /*0e50*/  @!P0 FMUL R9, R8, R15 ;  /* 0x0000000f08098220 */ /* 0x000fe20000400000 */
[----:B------:R-:W-:-:S05]  /*0e60*/  @!P0 IMAD.WIDE R14, R27, 0x4, R4 ;  /* 0x000000041b0e8825 */ /* 0x000fca00078e0204 */
[----:B------:R-:W0:Y:S02]  /*0e70*/  @!P0 F2I.TRUNC.NTZ R9, R9 ;  /* 0x0000000900098305 */ /* 0x000e24000020f100 */
[----:B0-----:R0:W-:Y:S04]  /*0e80*/  @!P0 STG.E desc[UR4][R14.64], R9 ;  /* 0x000000090e008986 */ /* 0x0011e8000c101904 */
[----:B------:R-:W1:Y:S01]  /*0e90*/  @!P1 LDG.E R16, desc[UR4][R16.64] ;  /* 0x0000000410109981 */ /* 0x000e62000c1e1900 */
[----:B------:R-:W-:Y:S01]  /*0ea0*/  VIADD R10, R10, 0x4 ;  /* 0x000000040a0a7836 */ /* 0x000fe20000000000 */
[----:B-1----:R-:W-:-:S05]  /*0eb0*/  @!P1 I2FP.F32.S32 R13, R16 ;  /* 0x00000010000d9245 */ /* 0x002fca0000201400 */
[----:B------:R-:W-:Y:S01]  /*0ec0*/  @!P1 FMUL R18, R8, R13 ;  /* 0x0000000d08129220 */ /* 0x000fe20000400000 */
[----:B------:R-:W-:-:S03]  /*0ed0*/  @!P1 IMAD.WIDE R12, R21, 0x4, R4 ;  /* 0x00000004150c9825 */ /* 0x000fc600078e0204 */
[----:B------:R-:W1:Y:S02]  /*0ee0*/  @!P1 F2I.TRUNC.NTZ R19, R18 ;  /* 0x0000001200139305 */ /* 0x000e64000020f100 */
[----:B-1----:R0:W-:Y:S02]  /*0ef0*/  @!P1 STG.E desc[UR4][R12.64], R19 ;  /* 0x000000130c009986 */ /* 0x0021e4000c101904 */
.L_x_20:
[----:B------:R-:W-:Y:S05]  /*0f00*/  @!P2 EXIT ;  /* 0x000000000000a94d */ /* 0x000fea0003800000 */
[----:B------:R-:W-:Y:S02]  /*0f10*/  ISETP.NE.AND P0, PT, R11, 0x1, PT ;  /* 0x000000010b00780c */ /* 0x000fe40003f05270 */
[----:B------:R-:W-:-:S04]  /*0f20*/  LOP3.LUT R0, R0, 0x1, RZ, 0xc0, !PT ;  /* 0x0000000100007812 */ /* 0x000fc800078ec0ff */
[----:B------:R-:W-:-:S07]  /*0f30*/  ISETP.NE.U32.AND P2, PT, R0, 0x1, PT ;  /* 0x000000010000780c */ /* 0x000fce0003f45070 */
[----:B------:R-:W-:Y:S06]  /*0f40*/  @!P0 BRA `(.L_x_21) ;  /* 0x00000000004c8947 */ /* 0x000fec0003800000 */
[----:B01234-:R-:W-:-:S04]  /*0f50*/  LEA R15, R10, R7, 0x7 ;  /* 0x000000070a0f7211 */ /* 0x01ffc800078e38ff */
[----:B------:R-:W-:-:S13]  /*0f60*/  ISETP.GE.AND P0, PT, R15, R6, PT ;  /* 0x000000060f00720c */ /* 0x000fda0003f06270 */
[----:B------:R-:W-:-:S06]  /*0f70*/  @!P0 IMAD.WIDE R12, R15, 0x4, R2 ;  /* 0x000000040f0c8825 */ /* 0x000fcc00078e0202 */
[----:B------:R-:W2:Y:S01]  /*0f80*/  @!P0 LDG.E R12, desc[UR4][R12.64] ;  /* 0x000000040c0c8981 */ /* 0x000ea2000c1e1900 */
[C---:B------:R-:W-:Y:S02]  /*0f90*/  VIADD R19, R15.reuse, 0x80 ;  /* 0x000000800f137836 */ /* 0x040fe40000000000 */
[----:B------:R-:W-:-:S03]  /*0fa0*/  @!P0 IMAD.WIDE R14, R15, 0x4, R4 ;  /* 0x000000040f0e8825 */ /* 0x000fc600078e0204 */
[----:B------:R-:W-:-:S13]  /*0fb0*/  ISETP.GE.AND P1, PT, R19, R6, PT ;  /* 0x000000061300720c */ /* 0x000fda0003f26270 */
[----:B------:R-:W-:Y:S01]  /*0fc0*/  @!P1 IMAD.WIDE R16, R19, 0x4, R2 ;  /* 0x0000000413109825 */ /* 0x000fe200078e0202 */
[----:B--2---:R-:W-:-:S05]  /*0fd0*/  @!P0 I2FP.F32.S32 R9, R12 ;  /* 0x0000000c00098245 */ /* 0x004fca0000201400 */
[----:B------:R-:W-:-:S06]  /*0fe0*/  @!P0 FMUL R9, R8, R9 ;  /* 0x0000000908098220 */ /* 0x000fcc0000400000 */
[----:B------:R-:W0:Y:S02]  /*0ff0*/  @!P0 F2I.TRUNC.NTZ R9, R9 ;  /* 0x0000000900098305 */ /* 0x000e24000020f100 */
[----:B0-----:R0:W-:Y:S04]  /*1000*/  @!P0 STG.E desc[UR4][R14.64], R9 ;  /* 0x000000090e008986 */ /* 0x0011e8000c101904 */
[----:B------:R-:W2:Y:S01]  /*1010*/  @!P1 LDG.E R16, desc[UR4][R16.64] ;  /* 0x0000000410109981 */ /* 0x000ea2000c1e1900 */
[----:B------:R-:W-:-:S04]  /*1020*/  @!P1 IMAD.WIDE R12, R19, 0x4, R4 ;  /* 0x00000004130c9825 */ /* 0x000fc800078e0204 */
[----:B------:R-:W-:Y:S01]  /*1030*/  VIADD R10, R10, 0x2 ;  /* 0x000000020a0a7836 */ /* 0x000fe20000000000 */
[----:B--2---:R-:W-:-:S05]  /*1040*/  @!P1 I2FP.F32.S32 R11, R16 ;  /* 0x00000010000b9245 */ /* 0x004fca0000201400 */
[----:B------:R-:W-:-:S06]  /*1050*/  @!P1 FMUL R11, R8, R11 ;  /* 0x0000000b080b9220 */ /* 0x000fcc0000400000 */
[----:B------:R-:W1:Y:S02]  /*1060*/  @!P1 F2I.TRUNC.NTZ R11, R11 ;  /* 0x0000000b000b9305 */ /* 0x000e64000020f100 */
[----:B-1----:R0:W-:Y:S02]  /*1070*/  @!P1 STG.E desc[UR4][R12.64], R11 ;  /* 0x0000000b0c009986 */ /* 0x0021e4000c101904 */
.L_x_21:
[----:B------:R-:W-:Y:S05]  /*1080*/  @P2 EXIT ;  /* 0x000000000000294d */ /* 0x000fea0003800000 */
[----:B01234-:R-:W-:-:S05]  /*1090*/  IMAD R9, R10, 0x80, R7 ;  /* 0x000000800a097824 */ /* 0x01ffca00078e0207 */
[----:B------:R-:W-:-:S13]  /*10a0*/  ISETP.GE.AND P0, PT, R9, R6, PT ;  /* 0x000000060900720c */ /* 0x000fda0003f06270 */
[----:B------:R-:W-:Y:S05]  /*10b0*/  @P0 EXIT ;  /* 0x000000000000094d */ /* 0x000fea0003800000 */
[----:B------:R-:W-:-:S06]  /*10c0*/  IMAD.WIDE R2, R9, 0x4, R2 ;  /* 0x0000000409027825 */ /* 0x000fcc00078e0202 */
[----:B------:R-:W2:Y:S01]  /*10d0*/  LDG.E R2, desc[UR4][R2.64] ;  /* 0x0000000402027981 */ /* 0x000ea2000c1e1900 */
[----:B------:R-:W-:Y:S01]  /*10e0*/  IMAD.WIDE R4, R9, 0x4, R4 ;  /* 0x0000000409047825 */ /* 0x000fe200078e0204 */
[----:B--2---:R-:W-:-:S05]  /*10f0*/  I2FP.F32.S32 R7, R2 ;  /* 0x0000000200077245 */ /* 0x004fca0000201400 */
[----:B------:R-:W-:-:S06]  /*1100*/  FMUL R7, R8, R7 ;  /* 0x0000000708077220 */ /* 0x000fcc0000400000 */
[----:B------:R-:W0:Y:S02]  /*1110*/  F2I.TRUNC.NTZ R7, R7 ;  /* 0x0000000700077305 */ /* 0x000e24000020f100 */
[----:B0-----:R-:W-:Y:S01]  /*1120*/  STG.E desc[UR4][R4.64], R7 ;  /* 0x0000000704007986 */ /* 0x001fe2000c101904 */
[----:B------:R-:W-:Y:S05]  /*1130*/  EXIT ;  /* 0x000000000000794d */ /* 0x000fea0003800000 */
.L_x_3:
[----:B------:R-:W-:-:S13]  /*1140*/  ISETP.GE.AND P0, PT, R0, 0x1, PT ;  /* 0x000000010000780c */ /* 0x000fda0003f06270 */
[----:B------:R-:W-:Y:S05]  /*1150*/  @!P0 EXIT ;  /* 0x000000000000894d */ /* 0x000fea0003800000 */
[----:B------:R-:W0:Y:S01]  /*1160*/  LDCU UR6, c[0x0][0x38c] ;  /* 0x00007180ff0677ac */ /* 0x000e220008000800 */
[C---:B------:R-:W-:Y:S01]  /*1170*/  ISETP.GE.U32.AND P1, PT, R0.reuse, 0x10, PT ;  /* 0x000000100000780c */ /* 0x040fe20003f26070 */
[----:B------:R-:W-:Y:S01]  /*1180*/  IMAD.MOV.U32 R10, RZ, RZ, RZ ;  /* 0x000000ffff0a7224 */ /* 0x000fe200078e00ff */
[----:B------:R-:W-:-:S04]  /*1190*/  LOP3.LUT R19, R0, 0xf, RZ, 0xc0, !PT ;  /* 0x0000000f00137812 */ /* 0x000fc800078ec0ff */
[----:B------:R-:W-:Y:S02]  /*11a0*/  ISETP.NE.AND P0, PT, R19, RZ, PT ;  /* 0x000000ff1300720c */ /* 0x000fe40003f05270 */
[----:B0-----:R-:W-:-:S05]  /*11b0*/  I2FP.F32.S32 R6, UR6 ;  /* 0x0000000600067c45 */ /* 0x001fca0008201400 */
[----:B------:R-:W-:Y:S06]  /*11c0*/  @!P1 BRA `(.L_x_22) ;  /* 0x0000000400989947 */ /* 0x000fec0003800000 */
[----:B------:R-:W-:Y:S01]  /*11d0*/  IMAD.WIDE.U32 R16, R7, 0x4, RZ ;  /* 0x0000000407107825 */ /* 0x000fe200078e00ff */
[----:B------:R-:W-:-:S03]  /*11e0*/  LOP3.LUT R10, R0, 0x7ffffff0, RZ, 0xc0, !PT ;  /* 0x7ffffff0000a7812 */ /* 0x000fc600078ec0ff */
[----:B------:R-:W-:Y:S01]  /*11f0*/  IMAD.MOV.U32 R11, RZ, RZ, R16 ;  /* 0x000000ffff0b7224 */ /* 0x000fe200078e0010 */
[----:B------:R-:W-:Y:S01]  /*1200*/  IADD3 R16, PT, PT, R7, 0x480, RZ ;  /* 0x0000048007107810 */ /* 0x000fe20007ffe0ff */
[----:B------:R-:W-:-:S07]  /*1210*/  IMAD.MOV R18, RZ, RZ, -R10 ;  /* 0x000000ffff127224 */ /* 0x000fce00078e0a0a */
.L_x_23:
[----:B0-----:R-:W-:-:S05]  /*1220*/  IADD3 R12, P1, PT, R11, R2, RZ ;  /* 0x000000020b0c7210 */ /* 0x001fca0007f3e0ff */
[----:B------:R-:W-:-:S05]  /*1230*/  IMAD.X R13, R17, 0x1, R3, P1 ;  /* 0x00000001110d7824 */ /* 0x000fca00008e0603 */
[----:B------:R-:W2:Y:S02]  /*1240*/  LDG.E R8, desc[UR4][R12.64] ;  /* 0x000000040c087981 */ /* 0x000ea4000c1e1900 */
[----:B--2---:R-:W-:Y:S02]  /*1250*/  I2FP.F32.S32 R9, R8 ;  /* 0x0000000800097245 */ /* 0x004fe40000201400 */
[----:B------:R-:W-:-:S03]  /*1260*/  IADD3 R8, P1, PT, R11, R4, RZ ;  /* 0x000000040b087210 */ /* 0x000fc60007f3e0ff */
[----:B------:R-:W-:Y:S02]  /*1270*/  FMUL R14, R6, R9 ;  /* 0x00000009060e7220 */ /* 0x000fe40000400000 */
[----:B------:R-:W-:Y:S02]  /*1280*/  IMAD.X R9, R17, 0x1, R5, P1 ;  /* 0x0000000111097824 */ /* 0x000fe400008e0605 */
[----:B------:R-:W0:Y:S03]  /*1290*/  F2I.TRUNC.NTZ R15, R14 ;  /* 0x0000000e000f7305 */ /* 0x000e26000020f100 */
[----:B0-----:R0:W-:Y:S04]  /*12a0*/  STG.E desc[UR4][R8.64], R15 ;  /* 0x0000000f08007986 */ /* 0x0011e8000c101904 */
[----:B------:R-:W2:Y:S02]  /*12b0*/  LDG.E R20, desc[UR4][R12.64+0x200] ;  /* 0x000200040c147981 */ /* 0x000ea4000c1e1900 */
[----:B--2---:R-:W-:-:S05]  /*12c0*/  I2FP.F32.S32 R21, R20 ;  /* 0x0000001400157245 */ /* 0x004fca0000201400 */
[----:B------:R-:W-:-:S06]  /*12d0*/  FMUL R21, R6, R21 ;  /* 0x0000001506157220 */ /* 0x000fcc0000400000 */
[----:B------:R-:W1:Y:S02]  /*12e0*/  F2I.TRUNC.NTZ R21, R21 ;  /* 0x0000001500157305 */ /* 0x000e64000020f100 */
[----:B-1----:R1:W-:Y:S04]  /*12f0*/  STG.E desc[UR4][R8.64+0x200], R21 ;  /* 0x0002001508007986 */ /* 0x0023e8000c101904 */
[----:B------:R-:W2:Y:S02]  /*1300*/  LDG.E R20, desc[UR4][R12.64+0x400] ;  /* 0x000400040c147981 */ /* 0x000ea4000c1e1900 */
[----:B--2---:R-:W-:-:S05]  /*1310*/  I2FP.F32.S32 R23, R20 ;  /* 0x0000001400177245 */ /* 0x004fca0000201400 */
[----:B------:R-:W-:-:S06]  /*1320*/  FMUL R23, R6, R23 ;  /* 0x0000001706177220 */ /* 0x000fcc0000400000 */
[----:B------:R-:W2:Y:S02]  /*1330*/  F2I.TRUNC.NTZ R23, R23 ;  /* 0x0000001700177305 */ /* 0x000ea4000020f100 */
[----:B--2---:R2:W-:Y:S04]  /*1340*/  STG.E desc[UR4][R8.64+0x400], R23 ;  /* 0x0004001708007986 */ /* 0x0045e8000c101904 */
[----:B------:R-:W0:Y:S02]  /*1350*/  LDG.E R14, desc[UR4][R12.64+0x600] ;  /* 0x000600040c0e7981 */ /* 0x000e24000c1e1900 */
[----:B0-----:R-:W-:-:S05]  /*1360*/  I2FP.F32.S32 R15, R14 ;  /* 0x0000000e000f7245 */ /* 0x001fca0000201400 */
[----:B------:R-:W-:-:S06]  /*1370*/  FMUL R15, R6, R15 ;  /* 0x0000000f060f7220 */ /* 0x000fcc0000400000 */
[----:B------:R-:W0:Y:S02]  /*1380*/  F2I.TRUNC.NTZ R15, R15 ;  /* 0x0000000f000f7305 */ /* 0x000e24000020f100 */
[----:B0-----:R0:W-:Y:S04]  /*1390*/  STG.E desc[UR4][R8.64+0x600], R15 ;  /* 0x0006000f08007986 */ /* 0x0011e8000c101904 */
[----:B------:R-:W1:Y:S02]  /*13a0*/  LDG.E R14, desc[UR4][R12.64+0x800] ;  /* 0x000800040c0e7981 */ /* 0x000e64000c1e1900 */
[----:B-1----:R-:W-:-:S05]  /*13b0*/  I2FP.F32.S32 R21, R14 ;  /* 0x0000000e00157245 */ /* 0x002fca0000201400 */
        /* <DEDUP_REMOVED lines=10> */
[----:B------:R-:W-:-:S04]  /*1460*/  FMUL R20, R6, R15 ;  /* 0x0000000f06147220 */ /* 0x000fc80000400000 */
[----:B------:R-:W0:Y:S02]  /*1470*/  F2I.TRUNC.NTZ R25, R20 ;  /* 0x0000001400197305 */ /* 0x000e24000020f100 */
[----:B0-----:R0:W-:Y:S04]  /*1480*/  STG.E desc[UR4][R8.64+0xc00], R25 ;  /* 0x000c001908007986 */ /* 0x0011e8000c101904 */
[----:B------:R-:W3:Y:S02]  /*1490*/  LDG.E R14, desc[UR4][R12.64+0xe00] ;  /* 0x000e00040c0e7981 */ /* 0x000ee4000c1e1900 */
[----:B---3--:R-:W-:-:S05]  /*14a0*/  I2FP.F32.S32 R15, R14 ;  /* 0x0000000e000f7245 */ /* 0x008fca0000201400 */
[----:B------:R-:W-:-:S04]  /*14b0*/  FMUL R22, R6, R15 ;  /* 0x0000000f06167220 */ /* 0x000fc80000400000 */
[----:B------:R-:W3:Y:S02]  /*14c0*/  F2I.TRUNC.NTZ R27, R22 ;  /* 0x00000016001b7305 */ /* 0x000ee4000020f100 */
[----:B---3--:R-:W-:Y:S04]  /*14d0*/  STG.E desc[UR4][R8.64+0xe00], R27 ;  /* 0x000e001b08007986 */ /* 0x008fe8000c101904 */
[----:B------:R-:W1:Y:S01]  /*14e0*/  LDG.E R14, desc[UR4][R12.64+0x1000] ;  /* 0x001000040c0e7981 */ /* 0x000e62000c1e1900 */
[----:B------:R-:W-:Y:S01]  /*14f0*/  HFMA2 R15, -RZ, RZ, 0, 0 ;  /* 0x00000000ff0f7431 */ /* 0x000fe200000001ff */
[----:B-1----:R-:W-:Y:S01]  /*1500*/  I2FP.F32.S32 R21, R14 ;  /* 0x0000000e00157245 */ /* 0x002fe20000201400 */
[----:B------:R-:W-:-:S04]  /*1510*/  IMAD.MOV.U32 R14, RZ, RZ, 0x600 ;  /* 0x00000600ff0e7424 */ /* 0x000fc800078e00ff */
[----:B--2---:R-:W-:Y:S01]  /*1520*/  FMUL R23, R6, R21 ;  /* 0x0000001506177220 */ /* 0x004fe20000400000 */
[----:B------:R-:W-:-:S05]  /*1530*/  IMAD.WIDE R20, R16, 0x4, R14 ;  /* 0x0000000410147825 */ /* 0x000fca00078e020e */
[----:B------:R-:W1:Y:S01]  /*1540*/  F2I.TRUNC.NTZ R23, R23 ;  /* 0x0000001700177305 */ /* 0x000e62000020f100 */
[----:B------:R-:W-:-:S05]  /*1550*/  IADD3 R14, P1, PT, R20, R2, RZ ;  /* 0x00000002140e7210 */ /* 0x000fca0007f3e0ff */
[----:B------:R-:W-:Y:S01]  /*1560*/  IMAD.X R15, R21, 0x1, R3, P1 ;  /* 0x00000001150f7824 */ /* 0x000fe200008e0603 */
[----:B-1----:R1:W-:Y:S04]  /*1570*/  STG.E desc[UR4][R8.64+0x1000], R23 ;  /* 0x0010001708007986 */ /* 0x0023e8000c101904 */
[----:B------:R-:W0:Y:S01]  /*1580*/  LDG.E R22, desc[UR4][R14.64+-0x600] ;  /* 0xfffa00040e167981 */ /* 0x000e22000c1e1900 */
[----:B------:R-:W-:-:S05]  /*1590*/  IADD3 R12, P1, PT, R20, R4, RZ ;  /* 0x00000004140c7210 */ /* 0x000fca0007f3e0ff */
[----:B------:R-:W-:Y:S01]  /*15a0*/  IMAD.X R13, R21, 0x1, R5, P1 ;  /* 0x00000001150d7824 */ /* 0x000fe200008e0605 */
[----:B0-----:R-:W-:-:S05]  /*15b0*/  I2FP.F32.S32 R25, R22 ;  /* 0x0000001600197245 */ /* 0x001fca0000201400 */
[----:B------:R-:W-:-:S06]  /*15c0*/  FMUL R25, R6, R25 ;  /* 0x0000001906197220 */ /* 0x000fcc0000400000 */
[----:B------:R-:W0:Y:S02]  /*15d0*/  F2I.TRUNC.NTZ R25, R25 ;  /* 0x0000001900197305 */ /* 0x000e24000020f100 */
[----:B0-----:R-:W-:Y:S04]  /*15e0*/  STG.E desc[UR4][R12.64+-0x600], R25 ;  /* 0xfffa00190c007986 */ /* 0x001fe8000c101904 */
[----:B------:R-:W2:Y:S02]  /*15f0*/  LDG.E R20, desc[UR4][R14.64+-0x400] ;  /* 0xfffc00040e147981 */ /* 0x000ea4000c1e1900 */
[----:B--2---:R-:W-:-:S05]  /*1600*/  I2FP.F32.S32 R21, R20 ;  /* 0x0000001400157245 */ /* 0x004fca0000201400 */
[----:B------:R-:W-:-:S06]  /*1610*/  FMUL R21, R6, R21 ;  /* 0x0000001506157220 */ /* 0x000fcc0000400000 */
[----:B------:R-:W0:Y:S02]  /*1620*/  F2I.TRUNC.NTZ R21, R21 ;  /* 0x0000001500157305 */ /* 0x000e24000020f100 */
[----:B0-----:R0:W-:Y:S04]  /*1630*/  STG.E desc[UR4][R12.64+-0x400], R21 ;  /* 0xfffc00150c007986 */ /* 0x0011e8000c101904 */
[----:B-1----:R-:W2:Y:S02]  /*1640*/  LDG.E R8, desc[UR4][R14.64+-0x200] ;  /* 0xfffe00040e087981 */ /* 0x002ea4000c1e1900 */
        /* <DEDUP_REMOVED lines=19> */
[----:B------:R-:W2:Y:S01]  /*1780*/  LDG.E R8, desc[UR4][R14.64+0x600] ;  /* 0x000600040e087981 */ /* 0x000ea2000c1e1900 */
[----:B------:R-:W-:Y:S01]  /*1790*/  VIADD R18, R18, 0x10 ;  /* 0x0000001012127836 */ /* 0x000fe20000000000 */
[----:B------:R-:W-:Y:S02]  /*17a0*/  IADD3 R11, P2, PT, R11, 0x2000, RZ ;  /* 0x000020000b0b7810 */ /* 0x000fe40007f5e0ff */
[----:B------:R-:W-:-:S02]  /*17b0*/  IADD3 R16, PT, PT, R16, 0x800, RZ ;  /* 0x0000080010107810 */ /* 0x000fc40007ffe0ff */
[----:B------:R-:W-:Y:S01]  /*17c0*/  ISETP.NE.AND P1, PT, R18, RZ, PT ;  /* 0x000000ff1200720c */ /* 0x000fe20003f25270 */
[----:B------:R-:W-:Y:S01]  /*17d0*/  IMAD.X R17, RZ, RZ, R17, P2 ;  /* 0x000000ffff117224 */ /* 0x000fe200010e0611 */
[----:B--2---:R-:W-:-:S05]  /*17e0*/  I2FP.F32.S32 R23, R8 ;  /* 0x0000000800177245 */ /* 0x004fca0000201400 */
[----:B------:R-:W-:-:S06]  /*17f0*/  FMUL R23, R6, R23 ;  /* 0x0000001706177220 */ /* 0x000fcc0000400000 */
[----:B------:R-:W1:Y:S02]  /*1800*/  F2I.TRUNC.NTZ R23, R23 ;  /* 0x0000001700177305 */ /* 0x000e64000020f100 */
[----:B-1----:R0:W-:Y:S01]  /*1810*/  STG.E desc[UR4][R12.64+0x600], R23 ;  /* 0x000600170c007986 */ /* 0x0021e2000c101904 */
[----:B------:R-:W-:Y:S05]  /*1820*/  @P1 BRA `(.L_x_23) ;  /* 0xfffffff8007c1947 */ /* 0x000fea000383ffff */
.L_x_22:
[----:B------:R-:W-:Y:S05]  /*1830*/  @!P0 EXIT ;  /* 0x000000000000894d */ /* 0x000fea0003800000 */
[----:B------:R-:W-:Y:S02]  /*1840*/  ISETP.GE.U32.AND P0, PT, R19, 0x8, PT ;  /* 0x000000081300780c */ /* 0x000fe40003f06070 */
[----:B------:R-:W-:-:S04]  /*1850*/  LOP3.LUT R16, R0, 0x7, RZ, 0xc0, !PT ;  /* 0x0000000700107812 */ /* 0x000fc800078ec0ff */
[----:B------:R-:W-:-:S07]  /*1860*/  ISETP.NE.AND P1, PT, R16, RZ, PT ;  /* 0x000000ff1000720c */ /* 0x000fce0003f25270 */
[----:B------:R-:W-:Y:S06]  /*1870*/  @!P0 BRA `(.L_x_24) ;  /* 0x0000000000b08947 */ /* 0x000fec0003800000 */
[----:B0-----:R-:W-:-:S04]  /*1880*/  IMAD R13, R10, 0x80, R7 ;  /* 0x000000800a0d7824 */ /* 0x001fc800078e0207 */
[----:B------:R-:W-:-:S05]  /*1890*/  IMAD.WIDE R8, R13, 0x4, R2 ;  /* 0x000000040d087825 */ /* 0x000fca00078e0202 */
[----:B------:R-:W2:Y:S01]  /*18a0*/  LDG.E R11, desc[UR4][R8.64] ;  /* 0x00000004080b7981 */ /* 0x000ea2000c1e1900 */
[----:B------:R-:W-:Y:S01]  /*18b0*/  IMAD.WIDE R12, R13, 0x4, R4 ;  /* 0x000000040d0c7825 */ /* 0x000fe200078e0204 */
[----:B--2---:R-:W-:-:S05]  /*18c0*/  I2FP.F32.S32 R11, R11 ;  /* 0x0000000b000b7245 */ /* 0x004fca0000201400 */
[----:B------:R-:W-:-:S06]  /*18d0*/  FMUL R11, R6, R11 ;  /* 0x0000000b060b7220 */ /* 0x000fcc0000400000 */
[----:B------:R-:W0:Y:S02]  /*18e0*/  F2I.TRUNC.NTZ R11, R11 ;  /* 0x0000000b000b7305 */ /* 0x000e24000020f100 */
        /* <DEDUP_REMOVED lines=11> */
[----:B0-----:R-:W3:Y:S02]  /*19a0*/  LDG.E R11, desc[UR4][R8.64+0x600] ;  /* 0x00060004080b7981 */ /* 0x001ee4000c1e1900 */
[----:B---3--:R-:W-:-:S05]  /*19b0*/  I2FP.F32.S32 R11, R11 ;  /* 0x0000000b000b7245 */ /* 0x008fca0000201400 */
        /* <DEDUP_REMOVED lines=18> */
[----:B------:R-:W1:Y:S01]  /*1ae0*/  LDG.E R14, desc[UR4][R8.64+0xe00] ;  /* 0x000e0004080e7981 */ /* 0x000e62000c1e1900 */
[----:B------:R-:W-:Y:S01]  /*1af0*/  VIADD R10, R10, 0x8 ;  /* 0x000000080a0a7836 */ /* 0x000fe20000000000 */
[----:B-1----:R-:W-:-:S05]  /*1b00*/  I2FP.F32.S32 R15, R14 ;  /* 0x0000000e000f7245 */ /* 0x002fca0000201400 */
[----:B------:R-:W-:-:S06]  /*1b10*/  FMUL R15, R6, R15 ;  /* 0x0000000f060f7220 */ /* 0x000fcc0000400000 */
[----:B------:R-:W0:Y:S02]  /*1b20*/  F2I.TRUNC.NTZ R15, R15 ;  /* 0x0000000f000f7305 */ /* 0x000e24000020f100 */
[----:B0-----:R2:W-:Y:S02]  /*1b30*/  STG.E desc[UR4][R12.64+0xe00], R15 ;  /* 0x000e000f0c007986 */ /* 0x0015e4000c101904 */
.L_x_24:
[----:B------:R-:W-:Y:S05]  /*1b40*/  @!P1 EXIT ;  /* 0x000000000000994d */ /* 0x000fea0003800000 */
[----:B------:R-:W-:Y:S02]  /*1b50*/  ISETP.GE.U32.AND P0, PT, R16, 0x4, PT ;  /* 0x000000041000780c */ /* 0x000fe40003f06070 */
[----:B------:R-:W-:-:S04]  /*1b60*/  LOP3.LUT R0, R0, 0x3, RZ, 0xc0, !PT ;  /* 0x0000000300007812 */ /* 0x000fc800078ec0ff */
[----:B------:R-:W-:-:S07]  /*1b70*/  ISETP.NE.AND P1, PT, R0, RZ, PT ;  /* 0x000000ff0000720c */ /* 0x000fce0003f25270 */
[----:B------:R-:W-:Y:S06]  /*1b80*/  @!P0 BRA `(.L_x_25) ;  /* 0x0000000000608947 */ /* 0x000fec0003800000 */
[----:B0-2---:R-:W-:-:S04]  /*1b90*/  IMAD R13, R10, 0x80, R7 ;  /* 0x000000800a0d7824 */ /* 0x005fc800078e0207 */
        /* <DEDUP_REMOVED lines=17> */
[----:B0-----:R-:W2:Y:S01]  /*1cb0*/  LDG.E R11, desc[UR4][R8.64+0x600] ;  /* 0x00060004080b7981 */ /* 0x001ea2000c1e1900 */
[----:B------:R-:W-:Y:S01]  /*1cc0*/  VIADD R10, R10, 0x4 ;  /* 0x000000040a0a7836 */ /* 0x000fe20000000000 */
[----:B--2---:R-:W-:-:S05]  /*1cd0*/  I2FP.F32.S32 R11, R11 ;  /* 0x0000000b000b7245 */ /* 0x004fca0000201400 */
[----:B------:R-:W-:-:S06]  /*1ce0*/  FMUL R11, R6, R11 ;  /* 0x0000000b060b7220 */ /* 0x000fcc0000400000 */
[----:B------:R-:W0:Y:S02]  /*1cf0*/  F2I.TRUNC.NTZ R11, R11 ;  /* 0x0000000b000b7305 */ /* 0x000e24000020f100 */
[----:B0-----:R1:W-:Y:S02]  /*1d00*/  STG.E desc[UR4][R12.64+0x600], R11 ;  /* 0x0006000b0c007986 */ /* 0x0013e4000c101904 */
.L_x_25:
[----:B------:R-:W-:Y:S05]  /*1d10*/  @!P1 EXIT ;  /* 0x000000000000994d */ /* 0x000fea0003800000 */
[----:B------:R-:W-:Y:S01]  /*1d20*/  LEA R7, R10, R7, 0x7 ;  /* 0x000000070a077211 */ /* 0x000fe200078e38ff */
[----:B------:R-:W-:-:S07]  /*1d30*/  IMAD.MOV R0, RZ, RZ, -R0 ;  /* 0x000000ffff007224 */ /* 0x000fce00078e0a00 */
.L_x_26:
[----:B-12---:R-:W-:-:S06]  /*1d40*/  IMAD.WIDE R10, R7, 0x4, R2 ;  /* 0x00000004070a7825 */ /* 0x006fcc00078e0202 */
[----:B0-----:R-:W0:Y:S01]  /*1d50*/  LDG.E R10, desc[UR4][R10.64] ;  /* 0x000000040a0a7981 */ /* 0x001e22000c1e1900 */
[----:B------:R-:W-:-:S05]  /*1d60*/  VIADD R0, R0, 0x1 ;  /* 0x0000000100007836 */ /* 0x000fca0000000000 */
[----:B------:R-:W-:Y:S02]  /*1d70*/  ISETP.NE.AND P0, PT, R0, RZ, PT ;  /* 0x000000ff0000720c */ /* 0x000fe40003f05270 */
[----:B0-----:R-:W-:-:S05]  /*1d80*/  I2FP.F32.S32 R9, R10 ;  /* 0x0000000a00097245 */ /* 0x001fca0000201400 */
[----:B------:R-:W-:Y:S01]  /*1d90*/  FMUL R12, R6, R9 ;  /* 0x00000009060c7220 */ /* 0x000fe20000400000 */
[----:B------:R-:W-:-:S03]  /*1da0*/  IMAD.WIDE R8, R7, 0x4, R4 ;  /* 0x0000000407087825 */ /* 0x000fc600078e0204 */
[----:B------:R-:W0:Y:S02]  /*1db0*/  F2I.TRUNC.NTZ R13, R12 ;  /* 0x0000000c000d7305 */ /* 0x000e24000020f100 */
[----:B0-----:R0:W-:Y:S01]  /*1dc0*/  STG.E desc[UR4][R8.64], R13 ;  /* 0x0000000d08007986 */ /* 0x0011e2000c101904 */
[----:B------:R-:W-:Y:S05]  /*1dd0*/  @!P0 EXIT ;  /* 0x000000000000894d */ /* 0x000fea0003800000 */
[----:B------:R-:W-:Y:S01]  /*1de0*/  VIADD R7, R7, 0x80 ;  /* 0x0000008007077836 */ /* 0x000fe20000000000 */
[----:B------:R-:W-:Y:S06]  /*1df0*/  BRA `(.L_x_26) ;  /* 0xfffffffc00d07947 */ /* 0x000fec000383ffff */
.L_x_27:
[----:B------:R-:W-:-:S00]  /*1e00*/  BRA `(.L_x_27) ;  /* 0xfffffffc00fc7947 */ /* 0x000fc0000383ffff */
[----:B------:R-:W-:-:S00]  /*1e10*/  NOP ;  /* 0x0000000000007918 */ /* 0x000fc00000000000 */
        /* <DEDUP_REMOVED lines=14> */
.L_x_45:


//--------------------- .text._ZN3cub18CUB_300001_SM_10006detail9transform16transform_kernelINS2_10policy_hubILb1EN4cuda3std3__45tupleIJN6thrust24THRUST_300001_SM_1000_NS6detail15normal_iteratorINSA_10device_ptrIiEEEEEEEE10policy1000Ei7changerSF_JPiEEEvT0_iT1_T2_DpNS2_10kernel_argIT3_EE --------------------------
	.section	.text._ZN3cub18CUB_300001_SM_10006detail9transform16transform_kernelINS2_10policy_hubILb1EN4cuda3std3__45tupleIJN6thrust24THRUST_300001_SM_1000_NS6detail15normal_iteratorINSA_10device_ptrIiEEEEEEEE10policy1000Ei7changerSF_JPiEEEvT0_iT1_T2_DpNS2_10kernel_argIT3_EE,"ax",@progbits
	.align	128
        .global         _ZN3cub18CUB_300001_SM_10006detail9transform16transform_kernelINS2_10policy_hubILb1EN4cuda3std3__45tupleIJN6thrust24THRUST_300001_SM_1000_NS6detail15normal_iteratorINSA_10device_ptrIiEEEEEEEE10policy1000Ei7changerSF_JPiEEEvT0_iT1_T2_DpNS2_10kernel_argIT3_EE
        .type           _ZN3cub18CUB_300001_SM_10006detail9transform16transform_kernelINS2_10policy_hubILb1EN4cuda3std3__45tupleIJN6thrust24THRUST_300001_SM_1000_NS6detail15normal_iteratorINSA_10device_ptrIiEEEEEEEE10policy1000Ei7changerSF_JPiEEEvT0_iT1_T2_DpNS2_10kernel_argIT3_EE,@function
        .size           _ZN3cub18CUB_300001_SM_10006detail9transform16transform_kernelINS2_10policy_hubILb1EN4cuda3std3__45tupleIJN6thrust24THRUST_300001_SM_1000_NS6detail15normal_iteratorINSA_10device_ptrIiEEEEEEEE10policy1000Ei7changerSF_JPiEEEvT0_iT1_T2_DpNS2_10kernel_argIT3_EE,(.L_x_46 - _ZN3cub18CUB_300001_SM_10006detail9transform16transform_kernelINS2_10policy_hubILb1EN4cuda3std3__45tupleIJN6thrust24THRUST_300001_SM_1000_NS6detail15normal_iteratorINSA_10device_ptrIiEEEEEEEE10policy1000Ei7changerSF_JPiEEEvT0_iT1_T2_DpNS2_10kernel_argIT3_EE)
        .other          _ZN3cub18CUB_300001_SM_10006detail9transform16transform_kernelINS2_10policy_hubILb1EN4cuda3std3__45tupleIJN6thrust24THRUST_300001_SM_1000_NS6detail15normal_iteratorINSA_10device_ptrIiEEEEEEEE10policy1000Ei7changerSF_JPiEEEvT0_iT1_T2_DpNS2_10kernel_argIT3_EE,@"STO_CUDA_ENTRY STV_DEFAULT"
_ZN3cub18CUB_300001_SM_10006detail9transform16transform_kernelINS2_10policy_hubILb1EN4cuda3std3__45tupleIJN6thrust24THRUST_300001_SM_1000_NS6detail15normal_iteratorINSA_10device_ptrIiEEEEEEEE10policy1000Ei7changerSF_JPiEEEvT0_iT1_T2_DpNS2_10kernel_argIT3_EE:
.text._ZN3cub18CUB_300001_SM_10006detail9transform16transform_kernelINS2_10policy_hubILb1EN4cuda3std3__45tupleIJN6thrust24THRUST_300001_SM_1000_NS6detail15normal_iteratorINSA_10device_ptrIiEEEEEEEE10policy1000Ei7changerSF_JPiEEEvT0_iT1_T2_DpNS2_10kernel_argIT3_EE:
[----:B------:R-:W-:Y:S08]  /*0000*/  LDC R1, c[0x0][0x37c] ;  /* 0x0000df00ff017b82 */ /* 0x000ff00000000800 */
[----:B------:R-:W0:Y:S01]  /*0010*/  LDC.64 R10, c[0x0][0x380] ;  /* 0x0000e000ff0a7b82 */ /* 0x000e220000000a00 */
[----:B------:R-:W1:Y:S01]  /*0020*/  S2R R0, SR_TID.X ;  /* 0x0000000000007919 */ /* 0x000e620000002100 */
[----:B------:R-:W2:Y:S01]  /*0030*/  LDCU.64 UR6, c[0x0][0x358] ;  /* 0x00006b00ff0677ac */ /* 0x000ea20008000a00 */
[----:B------:R-:W-:Y:S05]  /*0040*/  BSSY.RECONVERGENT B0, `(.L_x_28) ;  /* 0x0000016000007945 */ /* 0x000fea0003800200 */
[----:B------:R-:W3:Y:S08]  /*0050*/  S2UR UR4, SR_CTAID.X ;  /* 0x00000000000479c3 */ /* 0x000ef00000002500 */
[----:B------:R-:W4:Y:S01]  /*0060*/  LDC.64 R2, c[0x0][0x398] ;  /* 0x0000e600ff027b82 */ /* 0x000f220000000a00 */
[----:B0-----:R-:W-:-:S07]  /*0070*/  IMAD.SHL.U32 R7, R11, 0x80, RZ ;  /* 0x000000800b077824 */ /* 0x001fce00078e00ff */
[----:B------:R-:W0:Y:S01]  /*0080*/  LDC.64 R4, c[0x0][0x390] ;  /* 0x0000e400ff047b82 */ /* 0x000e220000000a00 */
[----:B---3--:R-:W-:Y:S02]  /*0090*/  IMAD R13, R7, UR4, RZ ;  /* 0x00000004070d7c24 */ /* 0x008fe4000f8e02ff */
[----:B-1----:R-:W-:Y:S02]  /*00a0*/  IMAD.SHL.U32 R15, R0, 0x80, RZ ;  /* 0x00000080000f7824 */ /* 0x002fe400078e00ff */
[----:B------:R-:W-:-:S05]  /*00b0*/  IMAD.IADD R10, R10, 0x1, -R13 ;  /* 0x000000010a0a7824 */ /* 0x000fca00078e0a0d */
[CC--:B------:R-:W-:Y:S02]  /*00c0*/  VIMNMX R6, PT, PT, R7.reuse, R10.reuse, PT ;  /* 0x0000000a07067248 */ /* 0x0c0fe40003fe0100 */
[----:B------:R-:W-:Y:S02]  /*00d0*/  ISETP.GT.AND P0, PT, R7, R10, PT ;  /* 0x0000000a0700720c */ /* 0x000fe40003f04270 */
[----:B------:R-:W-:-:S04]  /*00e0*/  SHF.L.U32 R12, R6, 0x2, RZ ;  /* 0x00000002060c7819 */ /* 0x000fc800000006ff */
[----:B------:R-:W-:-:S13]  /*00f0*/  ISETP.GE.AND P1, PT, R15, R12, PT ;  /* 0x0000000c0f00720c */ /* 0x000fda0003f26270 */
[----:B--2-4-:R-:W-:Y:S05]  /*0100*/  @P1 BRA `(.L_x_29) ;  /* 0x0000000000241947 */ /* 0x014fea0003800000 */
[----:B------:R-:W1:Y:S02]  /*0110*/  LDC.64 R8, c[0x0][0x398] ;  /* 0x0000e600ff087b82 */ /* 0x000e640000000a00 */
[----:B-1----:R-:W-:-:S04]  /*0120*/  IMAD.WIDE.U32 R8, R0, 0x80, R8 ;  /* 0x0000008000087825 */ /* 0x002fc800078e0008 */
[----:B------:R-:W-:-:S07]  /*0130*/  IMAD.WIDE R8, R13, 0x4, R8 ;  /* 0x000000040d087825 */ /* 0x000fce00078e0208 */
.L_x_30:
[----:B------:R-:W-:Y:S01]  /*0140*/  VIADD R15, R15, 0x4000 ;  /* 0x000040000f0f7836 */ /* 0x000fe20000000000 */
[----:B------:R1:W-:Y:S04]  /*0150*/  CCTL.E.PF2 [R8] ;  /* 0x000000000800798f */ /* 0x0003e80000800100 */
[----:B------:R-:W-:Y:S02]  /*0160*/  ISETP.GE.AND P1, PT, R15, R12, PT ;  /* 0x0000000c0f00720c */ /* 0x000fe40003f26270 */
[----:B-1----:R-:W-:-:S05]  /*0170*/  IADD3 R8, P2, PT, R8, 0x4000, RZ ;  /* 0x0000400008087810 */ /* 0x002fca0007f5e0ff */
[----:B------:R-:W-:-:S06]  /*0180*/  IMAD.X R9, RZ, RZ, R9, P2 ;  /* 0x000000ffff097224 */ /* 0x000fcc00010e0609 */
[----:B------:R-:W-:Y:S05]  /*0190*/  @!P1 BRA `(.L_x_30) ;  /* 0xfffffffc00e89947 */ /* 0x000fea000383ffff */
.L_x_29:
[----:B------:R-:W-:Y:S05]  /*01a0*/  BSYNC.RECONVERGENT B0 ;  /* 0x0000000000007941 */ /* 0x000fea0003800200 */
.L_x_28:
[----:B------:R-:W-:-:S04]  /*01b0*/  IMAD.WIDE R2, R13, 0x4, R2 ;  /* 0x000000040d027825 */ /* 0x000fc800078e0202 */
[----:B0-----:R-:W-:Y:S01]  /*01c0*/  IMAD.WIDE R4, R13, 0x4, R4 ;  /* 0x000000040d047825 */ /* 0x001fe200078e0204 */
[----:B------:R-:W-:Y:S06]  /*01d0*/  @P0 BRA `(.L_x_31) ;  /* 0x0000000c00340947 */ /* 0x000fec0003800000 */
[----:B------:R-:W-:-:S13]  /*01e0*/  ISETP.GE.AND P0, PT, R11, 0x1, PT ;  /* 0x000000010b00780c */ /* 0x000fda0003f06270 */
[----:B------:R-:W-:Y:S05]  /*01f0*/  @!P0 EXIT ;  /* 0x000000000000894d */ /* 0x000fea0003800000 */
[----:B------:R-:W0:Y:S01]  /*0200*/  LDCU UR4, c[0x0][0x388] ;  /* 0x00007100ff0477ac */ /* 0x000e220008000800 */
[C---:B------:R-:W-:Y:S01]  /*0210*/  ISETP.GE.U32.AND P1, PT, R11.reuse, 0x10, PT ;  /* 0x000000100b00780c */ /* 0x040fe20003f26070 */
[----:B------:R-:W-:Y:S01]  /*0220*/  HFMA2 R7, -RZ, RZ, 0, 0 ;  /* 0x00000000ff077431 */ /* 0x000fe200000001ff */
[----:B------:R-:W-:-:S04]  /*0230*/  LOP3.LUT R20, R11, 0xf, RZ, 0xc0, !PT ;  /* 0x0000000f0b147812 */ /* 0x000fc800078ec0ff */
[----:B------:R-:W-:Y:S02]  /*0240*/  ISETP.NE.AND P0, PT, R20, RZ, PT ;  /* 0x000000ff1400720c */ /* 0x000fe40003f05270 */
[----:B0-----:R-:W-:-:S05]  /*0250*/  I2FP.F32.S32 R6, UR4 ;  /* 0x0000000400067c45 */ /* 0x001fca0008201400 */
[----:B------:R-:W-:Y:S06]  /*0260*/  @!P1 BRA `(.L_x_32) ;  /* 0x0000000400989947 */ /* 0x000fec0003800000 */
[----:B------:R-:W-:Y:S01]  /*0270*/  IMAD.WIDE.U32 R14, R0, 0x4, RZ ;  /* 0x00000004000e7825 */ /* 0x000fe200078e00ff */
[----:B------:R-:W-:-:S03]  /*0280*/  LOP3.LUT R7, R11, 0x7ffffff0, RZ, 0xc0, !PT ;  /* 0x7ffffff00b077812 */ /* 0x000fc600078ec0ff */
[----:B------:R-:W-:Y:S01]  /*0290*/  IMAD.MOV.U32 R13, RZ, RZ, R14 ;  /* 0x000000ffff0d7224 */ /* 0x000fe200078e000e */
[----:B------:R-:W-:Y:S01]  /*02a0*/  IADD3 R14, PT, PT, -R7, RZ, RZ ;  /* 0x000000ff070e7210 */ /* 0x000fe20007ffe1ff */
[----:B------:R-:W-:-:S07]  /*02b0*/  VIADD R12, R0, 0x480 ;  /* 0x00000480000c7836 */ /* 0x000fce0000000000 */
.L_x_33:
        /* <DEDUP_REMOVED lines=45> */
[----:B------:R-:W-:Y:S01]  /*0590*/  IMAD.MOV.U32 R17, RZ, RZ, 0x0 ;  /* 0x00000000ff117424 */ /* 0x000fe200078e00ff */
[----:B-1----:R-:W-:Y:S02]  /*05a0*/  I2FP.F32.S32 R19, R16 ;  /* 0x0000001000137245 */ /* 0x002fe40000201400 */
[----:B------:R-:W-:-:S03]  /*05b0*/  MOV R16, 0x600 ;  /* 0x0000060000107802 */ /* 0x000fc60000000f00 */
[----:B--2---:R-:W-:Y:S02]  /*05c0*/  FMUL R21, R6, R19 ;  /* 0x0000001306157220 */ /* 0x004fe40000400000 */
[----:B------:R-:W-:-:S04]  /*05d0*/  IMAD.WIDE R16, R12, 0x4, R16 ;  /* 0x000000040c107825 */ /* 0x000fc800078e0210 */
[----:B------:R-:W1:Y:S01]  /*05e0*/  F2I.TRUNC.NTZ R21, R21 ;  /* 0x0000001500157305 */ /* 0x000e62000020f100 */
[----:B------:R-:W-:-:S05]  /*05f0*/  IADD3 R18, P1, PT, R2, R16, RZ ;  /* 0x0000001002127210 */ /* 0x000fca0007f3e0ff */
[----:B------:R-:W-:Y:S01]  /*0600*/  IMAD.X R19, R3, 0x1, R17, P1 ;  /* 0x0000000103137824 */ /* 0x000fe200008e0611 */
[----:B-1----:R1:W-:Y:S04]  /*0610*/  STG.E desc[UR6][R8.64+0x1000], R21 ;  /* 0x0010001508007986 */ /* 0x0023e8000c101906 */
[----:B------:R-:W0:Y:S01]  /*0620*/  LDG.E R22, desc[UR6][R18.64+-0x600] ;  /* 0xfffa000612167981 */ /* 0x000e22000c1e1900 */
[----:B------:R-:W-:-:S04]  /*0630*/  IADD3 R10, P1, PT, R4, R16, RZ ;  /* 0x00000010040a7210 */ /* 0x000fc80007f3e0ff */
[----:B------:R-:W-:Y:S02]  /*0640*/  IADD3.X R11, PT, PT, R5, R17, RZ, P1, !PT ;  /* 0x00000011050b7210 */ /* 0x000fe40000ffe4ff */
        /* <DEDUP_REMOVED lines=40> */
.L_x_32:
[----:B------:R-:W-:Y:S05]  /*08d0*/  @!P0 EXIT ;  /* 0x000000000000894d */ /* 0x000fea0003800000 */
[----:B------:R-:W1:Y:S01]  /*08e0*/  LDCU UR4, c[0x0][0x384] ;  /* 0x00007080ff0477ac */ /* 0x000e620008000800 */
[----:B------:R-:W-:Y:S01]  /*08f0*/  ISETP.GE.U32.AND P0, PT, R20, 0x8, PT ;  /* 0x000000081400780c */ /* 0x000fe20003f06070 */
[----:B-1----:R-:W-:-:S06]  /*0900*/  ULOP3.LUT UR5, UR4, 0x7, URZ, 0xc0, !UPT ;  /* 0x0000000704057892 */ /* 0x002fcc000f8ec0ff */
[----:B------:R-:W-:-:S06]  /*0910*/  ISETP.NE.AND P1, PT, RZ, UR5, PT ;  /* 0x00000005ff007c0c */ /* 0x000fcc000bf25270 */
[----:B------:R-:W-:Y:S07]  /*0920*/  @!P0 BRA `(.L_x_34) ;  /* 0x0000000000b08947 */ /* 0x000fee0003800000 */
[----:B0-----:R-:W-:-:S04]  /*0930*/  IMAD R11, R7, 0x80, R0 ;  /* 0x00000080070b7824 */ /* 0x001fc800078e0200 */
[----:B------:R-:W-:-:S05]  /*0940*/  IMAD.WIDE R8, R11, 0x4, R2 ;  /* 0x000000040b087825 */ /* 0x000fca00078e0202 */
[----:B------:R-:W2:Y:S02]  /*0950*/  LDG.E R10, desc[UR6][R8.64] ;  /* 0x00000006080a7981 */ /* 0x000ea4000c1e1900 */
[----:B--2---:R-:W-:Y:S01]  /*0960*/  I2FP.F32.S32 R13, R10 ;  /* 0x0000000a000d7245 */ /* 0x004fe20000201400 */
[----:B------:R-:W-:-:S04]  /*0970*/  IMAD.WIDE R10, R11, 0x4, R4 ;  /* 0x000000040b0a7825 */ /* 0x000fc800078e0204 */
        /* <DEDUP_REMOVED lines=39> */
.L_x_34:
[----:B------:R-:W-:Y:S05]  /*0bf0*/  @!P1 EXIT ;  /* 0x000000000000994d */ /* 0x000fea0003800000 */
[----:B------:R-:W-:Y:S02]  /*0c00*/  UISETP.GE.U32.AND UP0, UPT, UR5, 0x4, UPT ;  /* 0x000000040500788c */ /* 0x000fe4000bf06070 */
[----:B------:R-:W-:-:S06]  /*0c10*/  ULOP3.LUT UR4, UR4, 0x3, URZ, 0xc0, !UPT ;  /* 0x0000000304047892 */ /* 0x000fcc000f8ec0ff */
[----:B------:R-:W-:Y:S01]  /*0c20*/  ISETP.NE.AND P0, PT, RZ, UR4, PT ;  /* 0x00000004ff007c0c */ /* 0x000fe2000bf05270 */
[----:B------:R-:W-:-:S12]  /*0c30*/  BRA.U !UP0, `(.L_x_35) ;  /* 0x0000000108607547 */ /* 0x000fd8000b800000 */
[----:B--2---:R-:W-:-:S05]  /*0c40*/  LEA R15, R7, R0, 0x7 ;  /* 0x00000000070f7211 */ /* 0x004fca00078e38ff */
[----:B0-----:R-:W-:-:S05]  /*0c50*/  IMAD.WIDE R8, R15, 0x4, R2 ;  /* 0x000000040f087825 */ /* 0x001fca00078e0202 */
[----:B------:R-:W2:Y:S02]  /*0c60*/  LDG.E R10, desc[UR6][R8.64] ;  /* 0x00000006080a7981 */ /* 0x000ea4000c1e1900 */
[----:B--2---:R-:W-:-:S05]  /*0c70*/  I2FP.F32.S32 R11, R10 ;  /* 0x0000000a000b7245 */ /* 0x004fca0000201400 */
[----:B------:R-:W-:Y:S01]  /*0c80*/  FMUL R12, R6, R11 ;  /* 0x0000000b060c7220 */ /* 0x000fe20000400000 */
[----:B------:R-:W-:-:S03]  /*0c90*/  IMAD.WIDE R10, R15, 0x4, R4 ;  /* 0x000000040f0a7825 */ /* 0x000fc600078e0204 */
        /* <DEDUP_REMOVED lines=12> */
[----:B------:R-:W0:Y:S01]  /*0d60*/  LDG.E R12, desc[UR6][R8.64+0x600] ;  /* 0x00060006080c7981 */ /* 0x000e22000c1e1900 */
[----:B------:R-:W-:Y:S01]  /*0d70*/  VIADD R7, R7, 0x4 ;  /* 0x0000000407077836 */ /* 0x000fe20000000000 */
[----:B0-----:R-:W-:-:S05]  /*0d80*/  I2FP.F32.S32 R13, R12 ;  /* 0x0000000c000d7245 */ /* 0x001fca0000201400 */
[----:B------:R-:W-:-:S06]  /*0d90*/  FMUL R13, R6, R13 ;  /* 0x0000000d060d7220 */ /* 0x000fcc0000400000 */
[----:B------:R-:W0:Y:S02]  /*0da0*/  F2I.TRUNC.NTZ R13, R13 ;  /* 0x0000000d000d7305 */ /* 0x000e24000020f100 */
[----:B0-----:R1:W-:Y:S02]  /*0db0*/  STG.E desc[UR6][R10.64+0x600], R13 ;  /* 0x0006000d0a007986 */ /* 0x0013e4000c101906 */
.L_x_35:
[----:B------:R-:W-:Y:S05]  /*0dc0*/  @!P0 EXIT ;  /* 0x000000000000894d */ /* 0x000fea0003800000 */
[----:B------:R-:W-:Y:S01]  /*0dd0*/  IMAD R7, R7, 0x80, R0 ;  /* 0x0000008007077824 */ /* 0x000fe200078e0200 */
[----:B------:R-:W-:-:S12]  /*0de0*/  UIADD3 UR4, UPT, UPT, -UR4, URZ, URZ ;  /* 0x000000ff04047290 */ /* 0x000fd8000fffe1ff */
.L_x_36:
[----:B012---:R-:W-:-:S06]  /*0df0*/  IMAD.WIDE R10, R7, 0x4, R2 ;  /* 0x00000004070a7825 */ /* 0x007fcc00078e0202 */
[----:B------:R-:W2:Y:S01]  /*0e00*/  LDG.E R10, desc[UR6][R10.64] ;  /* 0x000000060a0a7981 */ /* 0x000ea2000c1e1900 */
[----:B------:R-:W-:-:S04]  /*0e10*/  UIADD3 UR4, UPT, UPT, UR4, 0x1, URZ ;  /* 0x0000000104047890 */ /* 0x000fc8000fffe0ff */
[----:B------:R-:W-:Y:S01]  /*0e20*/  UISETP.NE.AND UP0, UPT, UR4, URZ, UPT ;  /* 0x000000ff0400728c */ /* 0x000fe2000bf05270 */
[----:B--23--:R-:W-:-:S05]  /*0e30*/  I2FP.F32.S32 R9, R10 ;  /* 0x0000000a00097245 */ /* 0x00cfca0000201400 */
[----:B------:R-:W-:Y:S01]  /*0e40*/  FMUL R0, R6, R9 ;  /* 0x0000000906007220 */ /* 0x000fe20000400000 */
[C---:B------:R-:W-:Y:S01]  /*0e50*/  IMAD.WIDE R8, R7.reuse, 0x4, R4 ;  /* 0x0000000407087825 */ /* 0x040fe200078e0204 */
[----:B------:R-:W-:Y:S02]  /*0e60*/  IADD3 R7, PT, PT, R7, 0x80, RZ ;  /* 0x0000008007077810 */ /* 0x000fe40007ffe0ff */
[----:B------:R-:W0:Y:S02]  /*0e70*/  F2I.TRUNC.NTZ R13, R0 ;  /* 0x00000000000d7305 */ /* 0x000e24000020f100 */
[----:B0-----:R3:W-:Y:S01]  /*0e80*/  STG.E desc[UR6][R8.64], R13 ;  /* 0x0000000d08007986 */ /* 0x0017e2000c101906 */
[----:B------:R-:W-:Y:S05]  /*0e90*/  BRA.U UP0, `(.L_x_36) ;  /* 0xfffffffd00d47547 */ /* 0x000fea000b83ffff */
[----:B------:R-:W-:Y:S05]  /*0ea0*/  EXIT ;  /* 0x000000000000794d */ /* 0x000fea0003800000 */
.L_x_31:
        /* <DEDUP_REMOVED lines=8> */
[----:B------:R-:W-:Y:S01]  /*0f30*/  LOP3.LUT R9, R11, 0x7ffffff8, RZ, 0xc0, !PT ;  /* 0x7ffffff80b097812 */ /* 0x000fe200078ec0ff */
[----:B------:R-:W-:-:S07]  /*0f40*/  IMAD.MOV.U32 R8, RZ, RZ, RZ ;  /* 0x000000ffff087224 */ /* 0x000fce00078e00ff */
.L_x_40:
[----:B0-----:R-:W-:-:S04]  /*0f50*/  LEA R13, R8, R0, 0x7 ;  /* 0x00000000080d7211 */ /* 0x001fc800078e38ff */
[----:B------:R-:W-:-:S13]  /*0f60*/  ISETP.GE.AND P0, PT, R13, R6, PT ;  /* 0x000000060d00720c */ /* 0x000fda0003f06270 */
[----:B------:R-:W-:-:S06]  /*0f70*/  @!P0 IMAD.WIDE.U32 R14, R13, 0x4, R2 ;  /* 0x000000040d0e8825 */ /* 0x000fcc00078e0002 */
[----:B------:R-:W2:Y:S01]  /*0f80*/  @!P0 LDG.E R14, desc[UR6][R14.64] ;  /* 0x000000060e0e8981 */ /* 0x000ea2000c1e1900 */
[C---:B------:R-:W-:Y:S02]  /*0f90*/  VIADD R21, R13.reuse, 0x80 ;  /* 0x000000800d157836 */ /* 0x040fe40000000000 */
[----:B------:R-:W-:-:S03]  /*0fa0*/  @!P0 IMAD.WIDE.U32 R16, R13, 0x4, R4 ;  /* 0x000000040d108825 */ /* 0x000fc600078e0004 */
[----:B------:R-:W-:Y:S02]  /*0fb0*/  ISETP.GE.AND P1, PT, R21, R6, PT ;  /* 0x000000061500720c */ /* 0x000fe40003f26270 */
[----:B--2---:R-:W-:-:S05]  /*0fc0*/  @!P0 I2FP.F32.S32 R10, R14 ;  /* 0x0000000e000a8245 */ /* 0x004fca0000201400 */
[----:B------:R-:W-:Y:S01]  /*0fd0*/  @!P0 FMUL R12, R7, R10 ;  /* 0x0000000a070c8220 */ /* 0x000fe20000400000 */
[----:B------:R-:W-:-:S03]  /*0fe0*/  IMAD.WIDE R10, R21, 0x4, R2 ;  /* 0x00000004150a7825 */ /* 0x000fc600078e0202 */
[----:B------:R-:W0:Y:S02]  /*0ff0*/  @!P0 F2I.TRUNC.NTZ R19, R12 ;  /* 0x0000000c00138305 */ /* 0x000e24000020f100 */
[----:B0-----:R0:W-:Y:S04]  /*1000*/  @!P0 STG.E desc[UR6][R16.64], R19 ;  /* 0x0000001310008986 */ /* 0x0011e8000c101906 */
[----:B------:R-:W2:Y:S01]  /*1010*/  @!P1 LDG.E R18, desc[UR6][R10.64] ;  /* 0x000000060a129981 */ /* 0x000ea2000c1e1900 */
[----:B------:R-:W-:-:S05]  /*1020*/  VIADD R15, R13, 0x100 ;  /* 0x000001000d0f7836 */ /* 0x000fca0000000000 */
[----:B------:R-:W-:Y:S01]  /*1030*/  ISETP.GE.AND P0, PT, R15, R6, PT ;  /* 0x000000060f00720c */ /* 0x000fe20003f06270 */
[----:B------:R-:W-:Y:S01]  /*1040*/  IMAD.WIDE R14, R21, 0x4, R4 ;  /* 0x00000004150e7825 */ /* 0x000fe200078e0204 */
[----:B--2---:R-:W-:-:S05]  /*1050*/  @!P1 I2FP.F32.S32 R18, R18 ;  /* 0x0000001200129245 */ /* 0x004fca0000201400 */
[----:B------:R-:W-:-:S04]  /*1060*/  @!P1 FMUL R18, R7, R18 ;  /* 0x0000001207129220 */ /* 0x000fc80000400000 */
[----:B------:R-:W1:Y:S02]  /*1070*/  @!P1 F2I.TRUNC.NTZ R23, R18 ;  /* 0x0000001200179305 */ /* 0x000e64000020f100 */
[----:B-1----:R-:W-:Y:S04]  /*1080*/  @!P1 STG.E desc[UR6][R14.64], R23 ;  /* 0x000000170e009986 */ /* 0x002fe8000c101906 */
[----:B------:R-:W2:Y:S01]  /*1090*/  @!P0 LDG.E R12, desc[UR6][R10.64+0x200] ;  /* 0x000200060a0c8981 */ /* 0x000ea2000c1e1900 */
[----:B0-----:R-:W-:-:S04]  /*10a0*/  IADD3 R19, PT, PT, R13, 0x180, RZ ;  /* 0x000001800d137810 */ /* 0x001fc80007ffe0ff */
[----:B------:R-:W-:Y:S02]  /*10b0*/  ISETP.GE.AND P1, PT, R19, R6, PT ;  /* 0x000000061300720c */ /* 0x000fe40003f26270 */
[----:B--2---:R-:W-:-:S05]  /*10c0*/  @!P0 I2FP.F32.S32 R12, R12 ;  /* 0x0000000c000c8245 */ /* 0x004fca0000201400 */
[----:B------:R-:W-:-:S04]  /*10d0*/  @!P0 FMUL R12, R7, R12 ;  /* 0x0000000c070c8220 */ /* 0x000fc80000400000 */
[----:B------:R-:W0:Y:S02]  /*10e0*/  @!P0 F2I.TRUNC.NTZ R17, R12 ;  /* 0x0000000c00118305 */ /* 0x000e24000020f100 */
[----:B0-----:R0:W-:Y:S04]  /*10f0*/  @!P0 STG.E desc[UR6][R14.64+0x200], R17 ;  /* 0x000200110e008986 */ /* 0x0011e8000c101906 */
[----:B------:R-:W2:Y:S01]  /*1100*/  @!P1 LDG.E R16, desc[UR6][R10.64+0x400] ;  /* 0x000400060a109981 */ /* 0x000ea2000c1e1900 */
[----:B------:R-:W-:-:S05]  /*1110*/  VIADD R21, R13, 0x200 ;  /* 0x000002000d157836 */ /* 0x000fca0000000000 */
[----:B------:R-:W-:Y:S02]  /*1120*/  ISETP.GE.AND P0, PT, R21, R6, PT ;  /* 0x000000061500720c */ /* 0x000fe40003f06270 */
[----:B--2---:R-:W-:-:S05]  /*1130*/  @!P1 I2FP.F32.S32 R16, R16 ;  /* 0x0000001000109245 */ /* 0x004fca0000201400 */
[----:B------:R-:W-:-:S04]  /*1140*/  @!P1 FMUL R16, R7, R16 ;  /* 0x0000001007109220 */ /* 0x000fc80000400000 */
[----:B------:R-:W1:Y:S02]  /*1150*/  @!P1 F2I.TRUNC.NTZ R19, R16 ;  /* 0x0000001000139305 */ /* 0x000e64000020f100 */
[----:B-1----:R1:W-:Y:S04]  /*1160*/  @!P1 STG.E desc[UR6][R14.64+0x400], R19 ;  /* 0x000400130e009986 */ /* 0x0023e8000c101906 */
[----:B------:R-:W2:Y:S01]  /*1170*/  @!P0 LDG.E R18, desc[UR6][R10.64+0x600] ;  /* 0x000600060a128981 */ /* 0x000ea2000c1e1900 */
[----:B------:R-:W-:-:S05]  /*1180*/  VIADD R21, R13, 0x280 ;  /* 0x000002800d157836 */ /* 0x000fca0000000000 */
[----:B------:R-:W-:Y:S02]  /*1190*/  ISETP.GE.AND P1, PT, R21, R6, PT ;  /* 0x000000061500720c */ /* 0x000fe40003f26270 */
[----:B--2---:R-:W-:-:S05]  /*11a0*/  @!P0 I2FP.F32.S32 R18, R18 ;  /* 0x0000001200128245 */ /* 0x004fca0000201400 */
[----:B------:R-:W-:-:S04]  /*11b0*/  @!P0 FMUL R18, R7, R18 ;  /* 0x0000001207128220 */ /* 0x000fc80000400000 */
[----:B0-----:R-:W0:Y:S02]  /*11c0*/  @!P0 F2I.TRUNC.NTZ R17, R18 ;  /* 0x0000001200118305 */ /* 0x001e24000020f100 */
[----:B0-----:R0:W-:Y:S04]  /*11d0*/  @!P0 STG.E desc[UR6][R14.64+0x600], R17 ;  /* 0x000600110e008986 */ /* 0x0011e8000c101906 */
[----:B------:R-:W2:Y:S01]  /*11e0*/  @!P1 LDG.E R12, desc[UR6][R10.64+0x800] ;  /* 0x000800060a0c9981 */ /* 0x000ea2000c1e1900 */
[----:B------:R-:W-:-:S04]  /*11f0*/  IADD3 R21, PT, PT, R13, 0x300, RZ ;  /* 0x000003000d157810 */ /* 0x000fc80007ffe0ff */
[----:B------:R-:W-:Y:S02]  /*1200*/  ISETP.GE.AND P0, PT, R21, R6, PT ;  /* 0x000000061500720c */ /* 0x000fe40003f06270 */
[----:B--2---:R-:W-:-:S05]  /*1210*/  @!P1 I2FP.F32.S32 R12, R12 ;  /* 0x0000000c000c9245 */ /* 0x004fca0000201400 */
[----:B------:R-:W-:-:S04]  /*1220*/  @!P1 FMUL R12, R7, R12 ;  /* 0x0000000c070c9220 */ /* 0x000fc80000400000 */
[----:B-1----:R-:W1:Y:S02]  /*1230*/  @!P1 F2I.TRUNC.NTZ R19, R12 ;  /* 0x0000000c00139305 */ /* 0x002e64000020f100 */
[----:B-1----:R1:W-:Y:S04]  /*1240*/  @!P1 STG.E desc[UR6][R14.64+0x800], R19 ;  /* 0x000800130e009986 */ /* 0x0023e8000c101906 */
[----:B------:R-:W2:Y:S01]  /*1250*/  @!P0 LDG.E R16, desc[UR6][R10.64+0xa00] ;  /* 0x000a00060a108981 */ /* 0x000ea2000c1e1900 */
[----:B------:R-:W-:Y:S01]  /*1260*/  VIADD R13, R13, 0x380 ;  /* 0x000003800d0d7836 */ /* 0x000fe20000000000 */
[----:B------:R-:W-:Y:S01]  /*1270*/  BSSY.RECONVERGENT B0, `(.L_x_38) ;  /* 0x000000e000007945 */ /* 0x000fe20003800200 */
[----:B------:R-:W-:-:S05]  /*1280*/  VIADD R8, R8, 0x8 ;  /* 0x0000000808087836 */ /* 0x000fca0000000000 */
[----:B------:R-:W-:Y:S02]  /*1290*/  ISETP.NE.AND P1, PT, R8, R9, PT ;  /* 0x000000090800720c */ /* 0x000fe40003f25270 */
[----:B--2---:R-:W-:-:S05]  /*12a0*/  @!P0 I2FP.F32.S32 R16, R16 ;  /* 0x0000001000108245 */ /* 0x004fca0000201400 */
[----:B------:R-:W-:-:S04]  /*12b0*/  @!P0 FMUL R16, R7, R16 ;  /* 0x0000001007108220 */ /* 0x000fc80000400000 */
[----:B0-----:R-:W0:Y:S02]  /*12c0*/  @!P0 F2I.TRUNC.NTZ R17, R16 ;  /* 0x0000001000118305 */ /* 0x001e24000020f100 */
[----:B0-----:R1:W-:Y:S01]  /*12d0*/  @!P0 STG.E desc[UR6][R14.64+0xa00], R17 ;  /* 0x000a00110e008986 */ /* 0x0013e2000c101906 */
[----:B------:R-:W-:-:S13]  /*12e0*/  ISETP.GE.AND P0, PT, R13, R6, PT ;  /* 0x000000060d00720c */ /* 0x000fda0003f06270 */
[----:B-1----:R-:W-:Y:S05]  /*12f0*/  @P0 BRA `(.L_x_39) ;  /* 0x0000000000140947 */ /* 0x002fea0003800000 */
[----:B------:R-:W2:Y:S02]  /*1300*/  LDG.E R10, desc[UR6][R10.64+0xc00] ;  /* 0x000c00060a0a7981 */ /* 0x000ea4000c1e1900 */
[----:B--2---:R-:W-:-:S05]  /*1310*/  I2FP.F32.S32 R12, R10 ;  /* 0x0000000a000c7245 */ /* 0x004fca0000201400 */
[----:B------:R-:W-:-:S04]  /*1320*/  FMUL R12, R7, R12 ;  /* 0x0000000c070c7220 */ /* 0x000fc80000400000 */
[----:B------:R-:W0:Y:S02]  /*1330*/  F2I.TRUNC.NTZ R13, R12 ;  /* 0x0000000c000d7305 */ /* 0x000e24000020f100 */
[----:B0-----:R0:W-:Y:S02]  /*1340*/  STG.E desc[UR6][R14.64+0xc00], R13 ;  /* 0x000c000d0e007986 */ /* 0x0011e4000c101906 */
.L_x_39:
[----:B------:R-:W-:Y:S05]  /*1350*/  BSYNC.RECONVERGENT B0 ;  /* 0x0000000000007941 */ /* 0x000fea0003800200 */
.L_x_38:
[----:B------:R-:W-:Y:S05]  /*1360*/  @P1 BRA `(.L_x_40) ;  /* 0xfffffff800f81947 */ /* 0x000fea000383ffff */
.L_x_37:
[----:B------:R-:W-:-:S13]  /*1370*/  ISETP.NE.AND P0, PT, R20, RZ, PT ;  /* 0x000000ff1400720c */ /* 0x000fda0003f05270 */
[----:B------:R-:W-:Y:S05]  /*1380*/  @!P0 EXIT ;  /* 0x000000000000894d */ /* 0x000fea0003800000 */
[----:B------:R-:W1:Y:S01]  /*1390*/  LDC R8, c[0x0][0x384] ;  /* 0x0000e100ff087b82 */ /* 0x000e620000000800 */
[----:B------:R-:W-:Y:S02]  /*13a0*/  ISETP.GE.U32.AND P1, PT, R20, 0x4, PT ;  /* 0x000000041400780c */ /* 0x000fe40003f26070 */
[----:B-1----:R-:W-:-:S04]  /*13b0*/  LOP3.LUT R21, R8, 0x3, RZ, 0xc0, !PT ;  /* 0x0000000308157812 */ /* 0x002fc800078ec0ff */
[----:B------:R-:W-:-:S07]  /*13c0*/  ISETP.NE.AND P0, PT, R21, RZ, PT ;  /* 0x000000ff1500720c */ /* 0x000fce0003f05270 */
[----:B------:R-:W-:Y:S06]  /*13d0*/  @!P1 BRA `(.L_x_41) ;  /* 0x0000000000949947 */ /* 0x000fec0003800000 */
[----:B------:R-:W-:-:S04]  /*13e0*/  LEA R11, R9, R0, 0x7 ;  /* 0x00000000090b7211 */ /* 0x000fc800078e38ff */
[----:B------:R-:W-:-:S13]  /*13f0*/  ISETP.GE.AND P2, PT, R11, R6, PT ;  /* 0x000000060b00720c */ /* 0x000fda0003f46270 */
[----:B0-----:R-:W-:-:S06]  /*1400*/  @!P2 IMAD.WIDE R12, R11, 0x4, R2 ;  /* 0x000000040b0ca825 */ /* 0x001fcc00078e0202 */
[----:B------:R-:W2:Y:S01]  /*1410*/  @!P2 LDG.E R12, desc[UR6][R12.64] ;  /* 0x000000060c0ca981 */ /* 0x000ea2000c1e1900 */
[C---:B------:R-:W-:Y:S02]  /*1420*/  VIADD R19, R11.reuse, 0x80 ;  /* 0x000000800b137836 */ /* 0x040fe40000000000 */
[----:B------:R-:W-:-:S03]  /*1430*/  @!P2 IMAD.WIDE R14, R11, 0x4, R4 ;  /* 0x000000040b0ea825 */ /* 0x000fc600078e0204 */
[----:B------:R-:W-:-:S13]  /*1440*/  ISETP.GE.AND P1, PT, R19, R6, PT ;  /* 0x000000061300720c */ /* 0x000fda0003f26270 */
[----:B------:R-:W-:Y:S01]  /*1450*/  @!P1 IMAD.WIDE R16, R19, 0x4, R2 ;  /* 0x0000000413109825 */ /* 0x000fe200078e0202 */
[----:B--2---:R-:W-:-:S05]  /*1460*/  @!P2 I2FP.F32.S32 R10, R12 ;  /* 0x0000000c000aa245 */ /* 0x004fca0000201400 */
[----:B------:R-:W-:-:S04]  /*1470*/  @!P2 FMUL R10, R7, R10 ;  /* 0x0000000a070aa220 */ /* 0x000fc80000400000 */
        /* <DEDUP_REMOVED lines=12> */
[----:B0-----:R-:W-:-:S04]  /*1540*/  IADD3 R23, PT, PT, R11, 0x180, RZ ;  /* 0x000001800b177810 */ /* 0x001fc80007ffe0ff */
[----:B------:R-:W-:-:S13]  /*1550*/  ISETP.GE.AND P1, PT, R23, R6, PT ;  /* 0x000000061700720c */ /* 0x000fda0003f26270 */
[----:B------:R-:W-:Y:S01]  /*1560*/  @!P1 IMAD.WIDE R14, R23, 0x4, R2 ;  /* 0x00000004170e9825 */ /* 0x000fe200078e0202 */
[----:B--2---:R-:W-:-:S05]  /*1570*/  @!P2 I2FP.F32.S32 R10, R18 ;  /* 0x00000012000aa245 */ /* 0x004fca0000201400 */
[----:B------:R-:W-:Y:S01]  /*1580*/  @!P2 FMUL R16, R7, R10 ;  /* 0x0000000a0710a220 */ /* 0x000fe20000400000 */
[----:B------:R-:W-:-:S03]  /*1590*/  @!P2 IMAD.WIDE R10, R27, 0x4, R4 ;  /* 0x000000041b0aa825 */ /* 0x000fc600078e0204 */
[----:B------:R-:W0:Y:S02]  /*15a0*/  @!P2 F2I.TRUNC.NTZ R17, R16 ;  /* 0x000000100011a305 */ /* 0x000e24000020f100 */
[----:B0-----:R2:W-:Y:S04]  /*15b0*/  @!P2 STG.E desc[UR6][R10.64], R17 ;  /* 0x000000110a00a986 */ /* 0x0015e8000c101906 */
[----:B------:R-:W1:Y:S01]  /*15c0*/  @!P1 LDG.E R14, desc[UR6][R14.64] ;  /* 0x000000060e0e9981 */ /* 0x000e62000c1e1900 */
[----:B------:R-:W-:Y:S01]  /*15d0*/  VIADD R9, R9, 0x4 ;  /* 0x0000000409097836 */ /* 0x000fe20000000000 */
[----:B-1----:R-:W-:-:S05]  /*15e0*/  @!P1 I2FP.F32.S32 R12, R14 ;  /* 0x0000000e000c9245 */ /* 0x002fca0000201400 */
[----:B------:R-:W-:Y:S01]  /*15f0*/  @!P1 FMUL R18, R7, R12 ;  /* 0x0000000c07129220 */ /* 0x000fe20000400000 */
[----:B------:R-:W-:-:S03]  /*1600*/  @!P1 IMAD.WIDE R12, R23, 0x4, R4 ;  /* 0x00000004170c9825 */ /* 0x000fc600078e0204 */
[----:B------:R-:W0:Y:S02]  /*1610*/  @!P1 F2I.TRUNC.NTZ R19, R18 ;  /* 0x0000001200139305 */ /* 0x000e24000020f100 */
[----:B0-----:R2:W-:Y:S02]  /*1620*/  @!P1 STG.E desc[UR6][R12.64], R19 ;  /* 0x000000130c009986 */ /* 0x0015e4000c101906 */
.L_x_41:
[----:B------:R-:W-:Y:S05]  /*1630*/  @!P0 EXIT ;  /* 0x000000000000894d */ /* 0x000fea0003800000 */
[----:B------:R-:W-:Y:S02]  /*1640*/  ISETP.NE.AND P1, PT, R21, 0x1, PT ;  /* 0x000000011500780c */ /* 0x000fe40003f25270 */
[----:B------:R-:W-:-:S04]  /*1650*/  LOP3.LUT R8, R8, 0x1, RZ, 0xc0, !PT ;  /* 0x0000000108087812 */ /* 0x000fc800078ec0ff */
[----:B------:R-:W-:-:S07]  /*1660*/  ISETP.NE.U32.AND P0, PT, R8, 0x1, PT ;  /* 0x000000010800780c */ /* 0x000fce0003f05070 */
[----:B------:R-:W-:Y:S06]  /*1670*/  @!P1 BRA `(.L_x_42) ;  /* 0x00000000004c9947 */ /* 0x000fec0003800000 */
[----:B0-2---:R-:W-:-:S05]  /*1680*/  IMAD R13, R9, 0x80, R0 ;  /* 0x00000080090d7824 */ /* 0x005fca00078e0200 */
[----:B------:R-:W-:-:S13]  /*1690*/  ISETP.GE.AND P1, PT, R13, R6, PT ;  /* 0x000000060d00720c */ /* 0x000fda0003f26270 */
[----:B------:R-:W-:-:S06]  /*16a0*/  @!P1 IMAD.WIDE R10, R13, 0x4, R2 ;  /* 0x000000040d0a9825 */ /* 0x000fcc00078e0202 */
[----:B------:R-:W2:Y:S01]  /*16b0*/  @!P1 LDG.E R10, desc[UR6][R10.64] ;  /* 0x000000060a0a9981 */ /* 0x000ea2000c1e1900 */
[C---:B------:R-:W-:Y:S01]  /*16c0*/  IADD3 R21, PT, PT, R13.reuse, 0x80, RZ ;  /* 0x000000800d157810 */ /* 0x040fe20007ffe0ff */
        /* <DEDUP_REMOVED lines=8> */
[----:B------:R-:W-:-:S04]  /*1750*/  @!P2 IMAD.WIDE R10, R21, 0x4, R4 ;  /* 0x00000004150aa825 */ /* 0x000fc800078e0204 */
[----:B------:R-:W-:Y:S01]  /*1760*/  VIADD R9, R9, 0x2 ;  /* 0x0000000209097836 */ /* 0x000fe20000000000 */
[----:B--2---:R-:W-:-:S05]  /*1770*/  @!P2 I2FP.F32.S32 R16, R14 ;  /* 0x0000000e0010a245 */ /* 0x004fca0000201400 */
[----:B------:R-:W-:-:S04]  /*1780*/  @!P2 FMUL R16, R7, R16 ;  /* 0x000000100710a220 */ /* 0x000fc80000400000 */
[----:B------:R-:W0:Y:S02]  /*1790*/  @!P2 F2I.TRUNC.NTZ R19, R16 ;  /* 0x000000100013a305 */ /* 0x000e24000020f100 */
[----:B0-----:R1:W-:Y:S02]  /*17a0*/  @!P2 STG.E desc[UR6][R10.64], R19 ;  /* 0x000000130a00a986 */ /* 0x0013e4000c101906 */
.L_x_42:
[----:B------:R-:W-:Y:S05]  /*17b0*/  @P0 EXIT ;  /* 0x000000000000094d */ /* 0x000fea0003800000 */
[----:B------:R-:W-:-:S04]  /*17c0*/  LEA R9, R9, R0, 0x7 ;  /* 0x0000000009097211 */ /* 0x000fc800078e38ff */
[----:B------:R-:W-:-:S13]  /*17d0*/  ISETP.GE.AND P0, PT, R9, R6, PT ;  /* 0x000000060900720c */ /* 0x000fda0003f06270 */
[----:B------:R-:W-:Y:S05]  /*17e0*/  @P0 EXIT ;  /* 0x000000000000094d */ /* 0x000fea0003800000 */
[----:B------:R-:W-:-:S06]  /*17f0*/  IMAD.WIDE R2, R9, 0x4, R2 ;  /* 0x0000000409027825 */ /* 0x000fcc00078e0202 */
[----:B------:R-:W3:Y:S01]  /*1800*/  LDG.E R2, desc[UR6][R2.64] ;  /* 0x0000000602027981 */ /* 0x000ee2000c1e1900 */
[----:B------:R-:W-:Y:S01]  /*1810*/  IMAD.WIDE R4, R9, 0x4, R4 ;  /* 0x0000000409047825 */ /* 0x000fe200078e0204 */
[----:B---3--:R-:W-:-:S05]  /*1820*/  I2FP.F32.S32 R0, R2 ;  /* 0x0000000200007245 */ /* 0x008fca0000201400 */
[----:B------:R-:W-:-:S04]  /*1830*/  FMUL R0, R7, R0 ;  /* 0x0000000007007220 */ /* 0x000fc80000400000 */
[----:B------:R-:W3:Y:S02]  /*1840*/  F2I.TRUNC.NTZ R7, R0 ;  /* 0x0000000000077305 */ /* 0x000ee4000020f100 */
[----:B---3--:R-:W-:Y:S01]  /*1850*/  STG.E desc[UR6][R4.64], R7 ;  /* 0x0000000704007986 */ /* 0x008fe2000c101906 */
[----:B------:R-:W-:Y:S05]  /*1860*/  EXIT ;  /* 0x000000000000794d */ /* 0x000fea0003800000 */
.L_x_43:
        /* <DEDUP_REMOVED lines=9> */
.L_x_46:


//--------------------- .text._ZN3cub18CUB_300001_SM_10006detail11EmptyKernelIvEEvv --------------------------
	.section	.text._ZN3cub18CUB_300001_SM_10006detail11EmptyKernelIvEEvv,"ax",@progbits
	.align	128
        .global         _ZN3cub18CUB_300001_SM_10006detail11EmptyKernelIvEEvv
        .type           _ZN3cub18CUB_300001_SM_10006detail11EmptyKernelIvEEvv,@function
        .size           _ZN3cub18CUB_300001_SM_10006detail11EmptyKernelIvEEvv,(.L_x_47 - _ZN3cub18CUB_300001_SM_10006detail11EmptyKernelIvEEvv)
        .other          _ZN3cub18CUB_300001_SM_10006detail11EmptyKernelIvEEvv,@"STO_CUDA_ENTRY STV_DEFAULT"
_ZN3cub18CUB_300001_SM_10006detail11EmptyKernelIvEEvv:
.text._ZN3cub18CUB_300001_SM_10006detail11EmptyKernelIvEEvv:
[----:B------:R-:W-:Y:S01]  /*0000*/  LDC R1, c[0x0][0x37c] ;  /* 0x0000df00ff017b82 */ /* 0x000fe20000000800 */
[----:B------:R-:W-:Y:S05]  /*0010*/  EXIT ;  /* 0x000000000000794d */ /* 0x000fea0003800000 */
.L_x_44:
        /* <DEDUP_REMOVED lines=14> */
.L_x_47:


//--------------------- .nv.shared.reserved.0     --------------------------
	.section	.nv.shared.reserved.0,"aw",@nobits
	.weak		__nv_reservedSMEM_offset_0_alias
	.size		__nv_reservedSMEM_offset_0_alias, 0, 64
	.other		__nv_reservedSMEM_offset_0_alias,@"STO_CUDA_RESERVED_SHARED STV_DEFAULT"
__nv_reservedSMEM_offset_0_alias:
	.zero		0
	.zero		64


//--------------------- .nv.global                --------------------------
	.section	.nv.global,"aw",@nobits
.nv.global:
	.type		_ZN30_INTERNAL_c547a696_4_k_cu_main6thrust24THRUST_300001_SM_1000_NS3seqE,@object
	.size		_ZN30_INTERNAL_c547a696_4_k_cu_main6thrust24THRUST_300001_SM_1000_NS3seqE,(_ZN30_INTERNAL_c547a696_4_k_cu_main4cuda3std3__48in_placeE - _ZN30_INTERNAL_c547a696_4_k_cu_main6thrust24THRUST_300001_SM_1000_NS3seqE)
_ZN30_INTERNAL_c547a696_4_k_cu_main6thrust24THRUST_300001_SM_1000_NS3seqE:
	.zero		1
	.type		_ZN30_INTERNAL_c547a696_4_k_cu_main4cuda3std3__48in_placeE,@object
	.size		_ZN30_INTERNAL_c547a696_4_k_cu_main4cuda3std3__48in_placeE,(_ZN30_INTERNAL_c547a696_4_k_cu_main4cuda3std6ranges3__45__cpo4sizeE - _ZN30_INTERNAL_c547a696_4_k_cu_main4cuda3std3__48in_placeE)
_ZN30_INTERNAL_c547a696_4_k_cu_main4cuda3std3__48in_placeE:
	.zero		1
	.type		_ZN30_INTERNAL_c547a696_4_k_cu_main4cuda3std6ranges3__45__cpo4sizeE,@object
	.size		_ZN30_INTERNAL_c547a696_4_k_cu_main4cuda3std6ranges3__45__cpo4sizeE,(_ZN30_INTERNAL_c547a696_4_k_cu_main6thrust24THRUST_300001_SM_1000_NS12placeholders2_3E - _ZN30_INTERNAL_c547a696_4_k_cu_main4cuda3std6ranges3__45__cpo4sizeE)
_ZN30_INTERNAL_c547a696_4_k_cu_main4cuda3std6ranges3__45__cpo4sizeE:
	.zero		1
	.type		_ZN30_INTERNAL_c547a696_4_k_cu_main6thrust24THRUST_300001_SM_1000_NS12placeholders2_3E,@object
	.size		_ZN30_INTERNAL_c547a696_4_k_cu_main6thrust24THRUST_300001_SM_1000_NS12placeholders2_3E,(_ZN30_INTERNAL_c547a696_4_k_cu_main4cuda3std3__45__cpo6cbeginE - _ZN30_INTERNAL_c547a696_4_k_cu_main6thrust24THRUST_300001_SM_1000_NS12placeholders2_3E)
_ZN30_INTERNAL_c547a696_4_k_cu_main6thrust24THRUST_300001_SM_1000_NS12placeholders2_3E:
	.zero		1
	.type		_ZN30_INTERNAL_c547a696_4_k_cu_main4cuda3std3__45__cpo6cbeginE,@object
	.size		_ZN30_INTERNAL_c547a696_4_k_cu_main4cuda3std3__45__cpo6cbeginE,(_ZN30_INTERNAL_c547a696_4_k_cu_main4cuda3std6ranges3__45__cpo6cbeginE - _ZN30_INTERNAL_c547a696_4_k_cu_main4cuda3std3__45__cpo6cbeginE)
_ZN30_INTERNAL_c547a696_4_k_cu_main4cuda3std3__45__cpo6cbeginE:
	.zero		1
	.type		_ZN30_INTERNAL_c547a696_4_k_cu_main4cuda3std6ranges3__45__cpo6cbeginE,@object
	.size		_ZN30_INTERNAL_c547a696_4_k_cu_main4cuda3std6ranges3__45__cpo6cbeginE,(_ZN30_INTERNAL_c547a696_4_k_cu_main6thrust24THRUST_300001_SM_1000_NS12placeholders2_7E - _ZN30_INTERNAL_c547a696_4_k_cu_main4cuda3std6ranges3__45__cpo6cbeginE)
_ZN30_INTERNAL_c547a696_4_k_cu_main4cuda3std6ranges3__45__cpo6cbeginE:
	.zero		1
	.type		_ZN30_INTERNAL_c547a696_4_k_cu_main6thrust24THRUST_300001_SM_1000_NS12placeholders2_7E,@object
	.size		_ZN30_INTERNAL_c547a696_4_k_cu_main6thrust24THRUST_300001_SM_1000_NS12placeholders2_7E,(_ZN30_INTERNAL_c547a696_4_k_cu_main4cuda3std3__45__cpo7crbeginE - _ZN30_INTERNAL_c547a696_4_k_cu_main6thrust24THRUST_300001_SM_1000_NS12placeholders2_7E)
_ZN30_INTERNAL_c547a696_4_k_cu_main6thrust24THRUST_300001_SM_1000_NS12placeholders2_7E:
	.zero		1
	.type		_ZN30_INTERNAL_c547a696_4_k_cu_main4cuda3std3__45__cpo7crbeginE,@object
	.size		_ZN30_INTERNAL_c547a696_4_k_cu_main4cuda3std3__45__cpo7crbeginE,(_ZN30_INTERNAL_c547a696_4_k_cu_main4cuda3std6ranges3__45__cpo4nextE - _ZN30_INTERNAL_c547a696_4_k_cu_main4cuda3std3__45__cpo7crbeginE)
_ZN30_INTERNAL_c547a696_4_k_cu_main4cuda3std3__45__cpo7crbeginE:
	.zero		1
	.type		_ZN30_INTERNAL_c547a696_4_k_cu_main4cuda3std6ranges3__45__cpo4nextE,@object
	.size		_ZN30_INTERNAL_c547a696_4_k_cu_main4cuda3std6ranges3__45__cpo4nextE,(_ZN30_INTERNAL_c547a696_4_k_cu_main4cuda3std6ranges3__45__cpo4swapE - _ZN30_INTERNAL_c547a696_4_k_cu_main4cuda3std6ranges3__45__cpo4nextE)
_ZN30_INTERNAL_c547a696_4_k_cu_main4cuda3std6ranges3__45__cpo4nextE:
	.zero		1
	.type		_ZN30_INTERNAL_c547a696_4_k_cu_main4cuda3std6ranges3__45__cpo4swapE,@object
	.size		_ZN30_INTERNAL_c547a696_4_k_cu_main4cuda3std6ranges3__45__cpo4swapE,(_ZN30_INTERNAL_c547a696_4_k_cu_main6thrust24THRUST_300001_SM_1000_NS8cuda_cub10par_nosyncE - _ZN30_INTERNAL_c547a696_4_k_cu_main4cuda3std6ranges3__45__cpo4swapE)
_ZN30_INTERNAL_c547a696_4_k_cu_main4cuda3std6ranges3__45__cpo4swapE:
	.zero		1
	.type		_ZN30_INTERNAL_c547a696_4_k_cu_main6thrust24THRUST_300001_SM_1000_NS8cuda_cub10par_nosyncE,@object
	.size		_ZN30_INTERNAL_c547a696_4_k_cu_main6thrust24THRUST_300001_SM_1000_NS8cuda_cub10par_nosyncE,(_ZN30_INTERNAL_c547a696_4_k_cu_main6thrust24THRUST_300001_SM_1000_NS12placeholders2_9E - _ZN30_INTERNAL_c547a696_4_k_cu_main6thrust24THRUST_300001_SM_1000_NS8cuda_cub10par_nosyncE)
_ZN30_INTERNAL_c547a696_4_k_cu_main6thrust24THRUST_300001_SM_1000_NS8cuda_cub10par_nosyncE:
	.zero		1
	.type		_ZN30_INTERNAL_c547a696_4_k_cu_main6thrust24THRUST_300001_SM_1000_NS12placeholders2_9E,@object
	.size		_ZN30_INTERNAL_c547a696_4_k_cu_main6thrust24THRUST_300001_SM_1000_NS12placeholders2_9E,(_ZN30_INTERNAL_c547a696_4_k_cu_main4cuda3std3__432_GLOBAL__N__c547a696_4_k_cu_main6ignoreE - _ZN30_INTERNAL_c547a696_4_k_cu_main6thrust24THRUST_300001_SM_1000_NS12placeholders2_9E)
_ZN30_INTERNAL_c547a696_4_k_cu_main6thrust24THRUST_300001_SM_1000_NS12placeholders2_9E:
	.zero		1
	.type		_ZN30_INTERNAL_c547a696_4_k_cu_main4cuda3std3__432_GLOBAL__N__c547a696_4_k_cu_main6ignoreE,@object
	.size		_ZN30_INTERNAL_c547a696_4_k_cu_main4cuda3std3__432_GLOBAL__N__c547a696_4_k_cu_main6ignoreE,(_ZN30_INTERNAL_c547a696_4_k_cu_main4cuda3std6ranges3__45__cpo4dataE - _ZN30_INTERNAL_c547a696_4_k_cu_main4cuda3std3__432_GLOBAL__N__c547a696_4_k_cu_main6ignoreE)
_ZN30_INTERNAL_c547a696_4_k_cu_main4cuda3std3__432_GLOBAL__N__c547a696_4_k_cu_main6ignoreE:
	.zero		1
	.type		_ZN30_INTERNAL_c547a696_4_k_cu_main4cuda3std6ranges3__45__cpo4dataE,@object
	.size		_ZN30_INTERNAL_c547a696_4_k_cu_main4cuda3std6ranges3__45__cpo4dataE,(_ZN30_INTERNAL_c547a696_4_k_cu_main6thrust24THRUST_300001_SM_1000_NS12placeholders2_1E - _ZN30_INTERNAL_c547a696_4_k_cu_main4cuda3std6ranges3__45__cpo4dataE)
_ZN30_INTERNAL_c547a696_4_k_cu_main4cuda3std6ranges3__45__cpo4dataE:
	.zero		1
	.type		_ZN30_INTERNAL_c547a696_4_k_cu_main6thrust24THRUST_300001_SM_1000_NS12placeholders2_1E,@object
	.size		_ZN30_INTERNAL_c547a696_4_k_cu_main6thrust24THRUST_300001_SM_1000_NS12placeholders2_1E,(_ZN30_INTERNAL_c547a696_4_k_cu_main4cuda3std3__45__cpo5beginE - _ZN30_INTERNAL_c547a696_4_k_cu_main6thrust24THRUST_300001_SM_1000_NS12placeholders2_1E)
_ZN30_INTERNAL_c547a696_4_k_cu_main6thrust24THRUST_300001_SM_1000_NS12placeholders2_1E:
	.zero		1
	.type		_ZN30_INTERNAL_c547a696_4_k_cu_main4cuda3std3__45__cpo5beginE,@object
	.size		_ZN30_INTERNAL_c547a696_4_k_cu_main4cuda3std3__45__cpo5beginE,(_ZN30_INTERNAL_c547a696_4_k_cu_main4cuda3std6ranges3__45__cpo5beginE - _ZN30_INTERNAL_c547a696_4_k_cu_main4cuda3std3__45__cpo5beginE)
_ZN30_INTERNAL_c547a696_4_k_cu_main4cuda3std3__45__cpo5beginE:
	.zero		1
	.type		_ZN30_INTERNAL_c547a696_4_k_cu_main4cuda3std6ranges3__45__cpo5beginE,@object
	.size		_ZN30_INTERNAL_c547a696_4_k_cu_main4cuda3std6ranges3__45__cpo5beginE,(_ZN30_INTERNAL_c547a696_4_k_cu_main6thrust24THRUST_300001_SM_1000_NS12placeholders2_5E - _ZN30_INTERNAL_c547a696_4_k_cu_main4cuda3std6ranges3__45__cpo5beginE)
_ZN30_INTERNAL_c547a696_4_k_cu_main4cuda3std6ranges3__45__cpo5beginE:
	.zero		1
	.type		_ZN30_INTERNAL_c547a696_4_k_cu_main6thrust24THRUST_300001_SM_1000_NS12placeholders2_5E,@object
	.size		_ZN30_INTERNAL_c547a696_4_k_cu_main6thrust24THRUST_300001_SM_1000_NS12placeholders2_5E,(_ZN30_INTERNAL_c547a696_4_k_cu_main4cuda3std3__45__cpo6rbeginE - _ZN30_INTERNAL_c547a696_4_k_cu_main6thrust24THRUST_300001_SM_1000_NS12placeholders2_5E)
_ZN30_INTERNAL_c547a696_4_k_cu_main6thrust24THRUST_300001_SM_1000_NS12placeholders2_5E:
	.zero		1
	.type		_ZN30_INTERNAL_c547a696_4_k_cu_main4cuda3std3__45__cpo6rbeginE,@object
	.size		_ZN30_INTERNAL_c547a696_4_k_cu_main4cuda3std3__45__cpo6rbeginE,(_ZN30_INTERNAL_c547a696_4_k_cu_main4cuda3std6ranges3__45__cpo7advanceE - _ZN30_INTERNAL_c547a696_4_k_cu_main4cuda3std3__45__cpo6rbeginE)
_ZN30_INTERNAL_c547a696_4_k_cu_main4cuda3std3__45__cpo6rbeginE:
	.zero		1
	.type		_ZN30_INTERNAL_c547a696_4_k_cu_main4cuda3std6ranges3__45__cpo7advanceE,@object
	.size		_ZN30_INTERNAL_c547a696_4_k_cu_main4cuda3std6ranges3__45__cpo7advanceE,(_ZN30_INTERNAL_c547a696_4_k_cu_main4cuda3std3__47nulloptE - _ZN30_INTERNAL_c547a696_4_k_cu_main4cuda3std6ranges3__45__cpo7advanceE)
_ZN30_INTERNAL_c547a696_4_k_cu_main4cuda3std6ranges3__45__cpo7advanceE:
	.zero		1
	.type		_ZN30_INTERNAL_c547a696_4_k_cu_main4cuda3std3__47nulloptE,@object
	.size		_ZN30_INTERNAL_c547a696_4_k_cu_main4cuda3std3__47nulloptE,(_ZN30_INTERNAL_c547a696_4_k_cu_main4cuda3std6ranges3__45__cpo8distanceE - _ZN30_INTERNAL_c547a696_4_k_cu_main4cuda3std3__47nulloptE)
_ZN30_INTERNAL_c547a696_4_k_cu_main4cuda3std3__47nulloptE:
	.zero		1
	.type		_ZN30_INTERNAL_c547a696_4_k_cu_main4cuda3std6ranges3__45__cpo8distanceE,@object
	.size		_ZN30_INTERNAL_c547a696_4_k_cu_main4cuda3std6ranges3__45__cpo8distanceE,(_ZN30_INTERNAL_c547a696_4_k_cu_main6thrust24THRUST_300001_SM_1000_NS12placeholders3_10E - _ZN30_INTERNAL_c547a696_4_k_cu_main4cuda3std6ranges3__45__cpo8distanceE)
_ZN30_INTERNAL_c547a696_4_k_cu_main4cuda3std6ranges3__45__cpo8distanceE:
	.zero		1
	.type		_ZN30_INTERNAL_c547a696_4_k_cu_main6thrust24THRUST_300001_SM_1000_NS12placeholders3_10E,@object
	.size		_ZN30_INTERNAL_c547a696_4_k_cu_main6thrust24THRUST_300001_SM_1000_NS12placeholders3_10E,(_ZN30_INTERNAL_c547a696_4_k_cu_main4cuda3std3__419piecewise_constructE - _ZN30_INTERNAL_c547a696_4_k_cu_main6thrust24THRUST_300001_SM_1000_NS12placeholders3_10E)
_ZN30_INTERNAL_c547a696_4_k_cu_main6thrust24THRUST_300001_SM_1000_NS12placeholders3_10E:
	.zero		1
	.type		_ZN30_INTERNAL_c547a696_4_k_cu_main4cuda3std3__419piecewise_constructE,@object
	.size		_ZN30_INTERNAL_c547a696_4_k_cu_main4cuda3std3__419piecewise_constructE,(_ZN30_INTERNAL_c547a696_4_k_cu_main4cuda3std6ranges3__45__cpo5cdataE - _ZN30_INTERNAL_c547a696_4_k_cu_main4cuda3std3__419piecewise_constructE)
_ZN30_INTERNAL_c547a696_4_k_cu_main4cuda3std3__419piecewise_constructE:
	.zero		1
	.type		_ZN30_INTERNAL_c547a696_4_k_cu_main4cuda3std6ranges3__45__cpo5cdataE,@object
	.size		_ZN30_INTERNAL_c547a696_4_k_cu_main4cuda3std6ranges3__45__cpo5cdataE,(_ZN30_INTERNAL_c547a696_4_k_cu_main6thrust24THRUST_300001_SM_1000_NS12placeholders2_2E - _ZN30_INTERNAL_c547a696_4_k_cu_main4cuda3std6ranges3__45__cpo5cdataE)
_ZN30_INTERNAL_c547a696_4_k_cu_main4cuda3std6ranges3__45__cpo5cdataE:
	.zero		1
	.type		_ZN30_INTERNAL_c547a696_4_k_cu_main6thrust24THRUST_300001_SM_1000_NS12placeholders2_2E,@object
	.size		_ZN30_INTERNAL_c547a696_4_k_cu_main6thrust24THRUST_300001_SM_1000_NS12placeholders2_2E,(_ZN30_INTERNAL_c547a696_4_k_cu_main4cuda3std3__45__cpo3endE - _ZN30_INTERNAL_c547a696_4_k_cu_main6thrust24THRUST_300001_SM_1000_NS12placeholders2_2E)
_ZN30_INTERNAL_c547a696_4_k_cu_main6thrust24THRUST_300001_SM_1000_NS12placeholders2_2E:
	.zero		1
	.type		_ZN30_INTERNAL_c547a696_4_k_cu_main4cuda3std3__45__cpo3endE,@object
	.size		_ZN30_INTERNAL_c547a696_4_k_cu_main4cuda3std3__45__cpo3endE,(_ZN30_INTERNAL_c547a696_4_k_cu_main4cuda3std6ranges3__45__cpo3endE - _ZN30_INTERNAL_c547a696_4_k_cu_main4cuda3std3__45__cpo3endE)
_ZN30_INTERNAL_c547a696_4_k_cu_main4cuda3std3__45__cpo3endE:
	.zero		1
	.type		_ZN30_INTERNAL_c547a696_4_k_cu_main4cuda3std6ranges3__45__cpo3endE,@object
	.size		_ZN30_INTERNAL_c547a696_4_k_cu_main4cuda3std6ranges3__45__cpo3endE,(_ZN30_INTERNAL_c547a696_4_k_cu_main6thrust24THRUST_300001_SM_1000_NS12placeholders2_6E - _ZN30_INTERNAL_c547a696_4_k_cu_main4cuda3std6ranges3__45__cpo3endE)
_ZN30_INTERNAL_c547a696_4_k_cu_main4cuda3std6ranges3__45__cpo3endE:
	.zero		1
	.type		_ZN30_INTERNAL_c547a696_4_k_cu_main6thrust24THRUST_300001_SM_1000_NS12placeholders2_6E,@object
	.size		_ZN30_INTERNAL_c547a696_4_k_cu_main6thrust24THRUST_300001_SM_1000_NS12placeholders2_6E,(_ZN30_INTERNAL_c547a696_4_k_cu_main4cuda3std3__45__cpo4rendE - _ZN30_INTERNAL_c547a696_4_k_cu_main6thrust24THRUST_300001_SM_1000_NS12placeholders2_6E)
_ZN30_INTERNAL_c547a696_4_k_cu_main6thrust24THRUST_300001_SM_1000_NS12placeholders2_6E:
	.zero		1
	.type		_ZN30_INTERNAL_c547a696_4_k_cu_main4cuda3std3__45__cpo4rendE,@object
	.size		_ZN30_INTERNAL_c547a696_4_k_cu_main4cuda3std3__45__cpo4rendE,(_ZN30_INTERNAL_c547a696_4_k_cu_main4cuda3std6ranges3__45__cpo9iter_swapE - _ZN30_INTERNAL_c547a696_4_k_cu_main4cuda3std3__45__cpo4rendE)
_ZN30_INTERNAL_c547a696_4_k_cu_main4cuda3std3__45__cpo4rendE:
	.zero		1
	.type		_ZN30_INTERNAL_c547a696_4_k_cu_main4cuda3std6ranges3__45__cpo9iter_swapE,@object
	.size		_ZN30_INTERNAL_c547a696_4_k_cu_main4cuda3std6ranges3__45__cpo9iter_swapE,(_ZN30_INTERNAL_c547a696_4_k_cu_main4cuda3std3__48unexpectE - _ZN30_INTERNAL_c547a696_4_k_cu_main4cuda3std6ranges3__45__cpo9iter_swapE)
_ZN30_INTERNAL_c547a696_4_k_cu_main4cuda3std6ranges3__45__cpo9iter_swapE:
	.zero		1
	.type		_ZN30_INTERNAL_c547a696_4_k_cu_main4cuda3std3__48unexpectE,@object
	.size		_ZN30_INTERNAL_c547a696_4_k_cu_main4cuda3std3__48unexpectE,(_ZN30_INTERNAL_c547a696_4_k_cu_main6thrust24THRUST_300001_SM_1000_NS8cuda_cub3parE - _ZN30_INTERNAL_c547a696_4_k_cu_main4cuda3std3__48unexpectE)
_ZN30_INTERNAL_c547a696_4_k_cu_main4cuda3std3__48unexpectE:
	.zero		1
	.type		_ZN30_INTERNAL_c547a696_4_k_cu_main6thrust24THRUST_300001_SM_1000_NS8cuda_cub3parE,@object
	.size		_ZN30_INTERNAL_c547a696_4_k_cu_main6thrust24THRUST_300001_SM_1000_NS8cuda_cub3parE,(_ZN30_INTERNAL_c547a696_4_k_cu_main6thrust24THRUST_300001_SM_1000_NS12placeholders2_4E - _ZN30_INTERNAL_c547a696_4_k_cu_main6thrust24THRUST_300001_SM_1000_NS8cuda_cub3parE)
_ZN30_INTERNAL_c547a696_4_k_cu_main6thrust24THRUST_300001_SM_1000_NS8cuda_cub3parE:
	.zero		1
	.type		_ZN30_INTERNAL_c547a696_4_k_cu_main6thrust24THRUST_300001_SM_1000_NS12placeholders2_4E,@object
	.size		_ZN30_INTERNAL_c547a696_4_k_cu_main6thrust24THRUST_300001_SM_1000_NS12placeholders2_4E,(_ZN30_INTERNAL_c547a696_4_k_cu_main4cuda3std3__45__cpo4cendE - _ZN30_INTERNAL_c547a696_4_k_cu_main6thrust24THRUST_300001_SM_1000_NS12placeholders2_4E)
_ZN30_INTERNAL_c547a696_4_k_cu_main6thrust24THRUST_300001_SM_1000_NS12placeholders2_4E:
	.zero		1
	.type		_ZN30_INTERNAL_c547a696_4_k_cu_main4cuda3std3__45__cpo4cendE,@object
	.size		_ZN30_INTERNAL_c547a696_4_k_cu_main4cuda3std3__45__cpo4cendE,(_ZN30_INTERNAL_c547a696_4_k_cu_main4cuda3std6ranges3__45__cpo4cendE - _ZN30_INTERNAL_c547a696_4_k_cu_main4cuda3std3__45__cpo4cendE)
_ZN30_INTERNAL_c547a696_4_k_cu_main4cuda3std3__45__cpo4cendE:
	.zero		1
	.type		_ZN30_INTERNAL_c547a696_4_k_cu_main4cuda3std6ranges3__45__cpo4cendE,@object
	.size		_ZN30_INTERNAL_c547a696_4_k_cu_main4cuda3std6ranges3__45__cpo4cendE,(_ZN30_INTERNAL_c547a696_4_k_cu_main4cuda3std3__420unreachable_sentinelE - _ZN30_INTERNAL_c547a696_4_k_cu_main4cuda3std6ranges3__45__cpo4cendE)
_ZN30_INTERNAL_c547a696_4_k_cu_main4cuda3std6ranges3__45__cpo4cendE:
	.zero		1
	.type		_ZN30_INTERNAL_c547a696_4_k_cu_main4cuda3std3__420unreachable_sentinelE,@object
	.size		_ZN30_INTERNAL_c547a696_4_k_cu_main4cuda3std3__420unreachable_sentinelE,(_ZN30_INTERNAL_c547a696_4_k_cu_main4cuda3std6ranges3__45__cpo5ssizeE - _ZN30_INTERNAL_c547a696_4_k_cu_main4cuda3std3__420unreachable_sentinelE)
_ZN30_INTERNAL_c547a696_4_k_cu_main4cuda3std3__420unreachable_sentinelE:
	.zero		1
	.type		_ZN30_INTERNAL_c547a696_4_k_cu_main4cuda3std6ranges3__45__cpo5ssizeE,@object
	.size		_ZN30_INTERNAL_c547a696_4_k_cu_main4cuda3std6ranges3__45__cpo5ssizeE,(_ZN30_INTERNAL_c547a696_4_k_cu_main6thrust24THRUST_300001_SM_1000_NS12placeholders2_8E - _ZN30_INTERNAL_c547a696_4_k_cu_main4cuda3std6ranges3__45__cpo5ssizeE)
_ZN30_INTERNAL_c547a696_4_k_cu_main4cuda3std6ranges3__45__cpo5ssizeE:
	.zero		1
	.type		_ZN30_INTERNAL_c547a696_4_k_cu_main6thrust24THRUST_300001_SM_1000_NS12placeholders2_8E,@object
	.size		_ZN30_INTERNAL_c547a696_4_k_cu_main6thrust24THRUST_300001_SM_1000_NS12placeholders2_8E,(_ZN30_INTERNAL_c547a696_4_k_cu_main4cuda3std3__45__cpo5crendE - _ZN30_INTERNAL_c547a696_4_k_cu_main6thrust24THRUST_300001_SM_1000_NS12placeholders2_8E)
_ZN30_INTERNAL_c547a696_4_k_cu_main6thrust24THRUST_300001_SM_1000_NS12placeholders2_8E:
	.zero		1
	.type		_ZN30_INTERNAL_c547a696_4_k_cu_main4cuda3std3__45__cpo5crendE,@object
	.size		_ZN30_INTERNAL_c547a696_4_k_cu_main4cuda3std3__45__cpo5crendE,(_ZN30_INTERNAL_c547a696_4_k_cu_main4cuda3std6ranges3__45__cpo4prevE - _ZN30_INTERNAL_c547a696_4_k_cu_main4cuda3std3__45__cpo5crendE)
_ZN30_INTERNAL_c547a696_4_k_cu_main4cuda3std3__45__cpo5crendE:
	.zero		1
	.type		_ZN30_INTERNAL_c547a696_4_k_cu_main4cuda3std6ranges3__45__cpo4prevE,@object
	.size		_ZN30_INTERNAL_c547a696_4_k_cu_main4cuda3std6ranges3__45__cpo4prevE,(_ZN30_INTERNAL_c547a696_4_k_cu_main4cuda3std6ranges3__45__cpo9iter_moveE - _ZN30_INTERNAL_c547a696_4_k_cu_main4cuda3std6ranges3__45__cpo4prevE)
_ZN30_INTERNAL_c547a696_4_k_cu_main4cuda3std6ranges3__45__cpo4prevE:
	.zero		1
	.type		_ZN30_INTERNAL_c547a696_4_k_cu_main4cuda3std6ranges3__45__cpo9iter_moveE,@object
	.size		_ZN30_INTERNAL_c547a696_4_k_cu_main4cuda3std6ranges3__45__cpo9iter_moveE,(_ZN30_INTERNAL_c547a696_4_k_cu_main6thrust24THRUST_300001_SM_1000_NS6system6detail10sequential3seqE - _ZN30_INTERNAL_c547a696_4_k_cu_main4cuda3std6ranges3__45__cpo9iter_moveE)
_ZN30_INTERNAL_c547a696_4_k_cu_main4cuda3std6ranges3__45__cpo9iter_moveE:
	.zero		1
	.type		_ZN30_INTERNAL_c547a696_4_k_cu_main6thrust24THRUST_300001_SM_1000_NS6system6detail10sequential3seqE,@object
	.size		_ZN30_INTERNAL_c547a696_4_k_cu_main6thrust24THRUST_300001_SM_1000_NS6system6detail10sequential3seqE,(.L_31 - _ZN30_INTERNAL_c547a696_4_k_cu_main6thrust24THRUST_300001_SM_1000_NS6system6detail10sequential3seqE)
_ZN30_INTERNAL_c547a696_4_k_cu_main6thrust24THRUST_300001_SM_1000_NS6system6detail10sequential3seqE:
	.zero		1
.L_31:


//--------------------- .nv.constant0._ZN3cub18CUB_300001_SM_10006detail9transform16transform_kernelINS2_10policy_hubILb1EN4cuda3std3__45tupleIJN6thrust24THRUST_300001_SM_1000_NS6detail15normal_iteratorINSA_10device_ptrIiEEEEEEEE10policy1000El7changerSF_JPiEEEvT0_iT1_T2_DpNS2_10kernel_argIT3_EE --------------------------
	.section	.nv.constant0._ZN3cub18CUB_300001_SM_10006detail9transform16transform_kernelINS2_10policy_hubILb1EN4cuda3std3__45tupleIJN6thrust24THRUST_300001_SM_1000_NS6detail15normal_iteratorINSA_10device_ptrIiEEEEEEEE10policy1000El7changerSF_JPiEEEvT0_iT1_T2_DpNS2_10kernel_argIT3_EE,"a",@progbits
	.sectionflags	@""
	.align	4
.nv.constant0._ZN3cub18CUB_300001_SM_10006detail9transform16transform_kernelINS2_10policy_hubILb1EN4cuda3std3__45tupleIJN6thrust24THRUST_300001_SM_1000_NS6detail15normal_iteratorINSA_10device_ptrIiEEEEEEEE10policy1000El7changerSF_JPiEEEvT0_iT1_T2_DpNS2_10kernel_argIT3_EE:
	.zero		936


//--------------------- .nv.constant0._ZN3cub18CUB_300001_SM_10006detail9transform16transform_kernelINS2_10policy_hubILb1EN4cuda3std3__45tupleIJN6thrust24THRUST_300001_SM_1000_NS6detail15normal_iteratorINSA_10device_ptrIiEEEEEEEE10policy1000Ei7changerSF_JPiEEEvT0_iT1_T2_DpNS2_10kernel_argIT3_EE --------------------------
	.section	.nv.constant0._ZN3cub18CUB_300001_SM_10006detail9transform16transform_kernelINS2_10policy_hubILb1EN4cuda3std3__45tupleIJN6thrust24THRUST_300001_SM_1000_NS6detail15normal_iteratorINSA_10device_ptrIiEEEEEEEE10policy1000Ei7changerSF_JPiEEEvT0_iT1_T2_DpNS2_10kernel_argIT3_EE,"a",@progbits
	.sectionflags	@""
	.align	4
.nv.constant0._ZN3cub18CUB_300001_SM_10006detail9transform16transform_kernelINS2_10policy_hubILb1EN4cuda3std3__45tupleIJN6thrust24THRUST_300001_SM_1000_NS6detail15normal_iteratorINSA_10device_ptrIiEEEEEEEE10policy1000Ei7changerSF_JPiEEEvT0_iT1_T2_DpNS2_10kernel_argIT3_EE:
	.zero		936


//--------------------- .nv.constant0._ZN3cub18CUB_300001_SM_10006detail11EmptyKernelIvEEvv --------------------------
	.section	.nv.constant0._ZN3cub18CUB_300001_SM_10006detail11EmptyKernelIvEEvv,"a",@progbits
	.sectionflags	@""
	.align	4
.nv.constant0._ZN3cub18CUB_300001_SM_10006detail11EmptyKernelIvEEvv:
	.zero		896


//--------------------- SYMBOLS --------------------------

	.type		.nv.reservedSmem.offset0,@object
	.size		.nv.reservedSmem.offset0,0x4
